// auto-generated by cutlass_sweep.fmha — config: {"arch": "sm_90", "direction": "fwd", "dtype": "fp16", "head_dim": 112, "mask": "none", "schedule": "pingpong", "tile_kv": 64, "tile_q": 128}
#include "cutlass/cutlass.h"
#include "cute/tensor.hpp"
#include "cutlass/device_kernel.h"
#include "cutlass/kernel_hardware_info.h"
#include "88_hopper_fmha/collective/fmha_fusion.hpp"
#include "88_hopper_fmha/kernel/fmha_kernel_builder.hpp"

using namespace cute;
using Element = cutlass::half_t;
using TileShape = Shape<_128, _64, _112>;
using StrideQ = cute::tuple<int, _1, cute::tuple<int, int>>;
using StrideK = cute::tuple<int, _1, cute::tuple<int, int>>;
using StrideV = cute::tuple<int, cute::_1, cute::tuple<int, int>>;

using Kernel = typename cutlass::fmha::kernel::FmhaBuilder<
    Element, float, float,
    TileShape, StrideQ, StrideK, StrideV,
    cutlass::fmha::collective::DefaultFusion,
    cutlass::gemm::KernelTmaWarpSpecializedPingpong
  >::Kernel;

auto* _anchor = &cutlass::device_kernel<Kernel>;


// ===== COMPILED SASS (sm_90a) =====

	.target	sm_90a

	.elftype	@"ET_EXEC"


//--------------------- .note.nv.tkinfo           --------------------------
	.section	.note.nv.tkinfo,"",@"SHT_NOTE"
	.sectionflags	@"SHF_NOTE_NV_TKINFO"
	.tkinfo
        /*0018*/ 	.word	0x00000002
        /*0030*/ 	.string	""
        /*0030*/ 	.string	"ptxas"
        /*0030*/ 	.string	"Cuda compilation tools, release 13.0, V13.0.88"
        /*0030*/ 	.string	"Build cuda_13.0.r13.0/compiler.36424714_0"
        /*0030*/ 	.string	"-arch sm_90a -m 64 "



//--------------------- .note.nv.cuinfo           --------------------------
	.section	.note.nv.cuinfo,"",@"SHT_NOTE"
	.sectionflags	@"SHF_NOTE_NV_CUINFO"
        /*0018*/ 	.short	0x0002
        /*001a*/ 	.short	0x005a
        /*001c*/ 	.short	0x0082
	.zero		2


//--------------------- .nv.info                  --------------------------
	.section	.nv.info,"",@"SHT_CUDA_INFO"
	.align	4


	//----- nvinfo : EIATTR_REGCOUNT
	.align		4
        /*0000*/ 	.byte	0x04, 0x2f
        /*0002*/ 	.short	(.L_16 - .L_15)
	.align		4
.L_15:
        /*0004*/ 	.word	index@(_ZN7cutlass13device_kernelINS_4fmha6kernel28FmhaKernelTmaWarpSpecializedINS1_10collective30FmhaMainloopTmaWarpSpecializedINS_6half_tEffN4cute5tupleIJNS7_1CILi128EEENS9_ILi64EEENS9_ILi112EEEEEENS8_IJiNS9_ILi1EEENS8_IJiiEEEEEESG_SG_NS4_13DefaultFusionEJNS2_6OptionILNS2_3TagE0ENS9_ILb1EEEEENSI_ILSJ_2ESK_EEEEENS4_15FmhaFwdEpilogueIS6_fNS8_IJSB_SC_SB_EEEEENS2_23PersistentTileSchedulerEJSL_SM_EEEEEvNT_6ParamsE)
        /*0008*/ 	.word	0x000000a8


	//----- nvinfo : EIATTR_FRAME_SIZE
	.align		4
.L_16:
        /*000c*/ 	.byte	0x04, 0x11
        /*000e*/ 	.short	(.L_18 - .L_17)
	.align		4
.L_17:
        /*0010*/ 	.word	index@($__internal_0_$__cuda_sm20_rcp_rn_f32_slowpath)
        /*0014*/ 	.word	0x00000000


	//----- nvinfo : EIATTR_FRAME_SIZE
	.align		4
.L_18:
        /*0018*/ 	.byte	0x04, 0x11
        /*001a*/ 	.short	(.L_20 - .L_19)
	.align		4
.L_19:
        /*001c*/ 	.word	index@(_ZN7cutlass13device_kernelINS_4fmha6kernel28FmhaKernelTmaWarpSpecializedINS1_10collective30FmhaMainloopTmaWarpSpecializedINS_6half_tEffN4cute5tupleIJNS7_1CILi128EEENS9_ILi64EEENS9_ILi112EEEEEENS8_IJiNS9_ILi1EEENS8_IJiiEEEEEESG_SG_NS4_13DefaultFusionEJNS2_6OptionILNS2_3TagE0ENS9_ILb1EEEEENSI_ILSJ_2ESK_EEEEENS4_15FmhaFwdEpilogueIS6_fNS8_IJSB_SC_SB_EEEEENS2_23PersistentTileSchedulerEJSL_SM_EEEEEvNT_6ParamsE)
        /*0020*/ 	.word	0x00000000


	//----- nvinfo : EIATTR_MIN_STACK_SIZE
	.align		4
.L_20:
        /*0024*/ 	.byte	0x04, 0x12
        /*0026*/ 	.short	(.L_22 - .L_21)
	.align		4
.L_21:
        /*0028*/ 	.word	index@(_ZN7cutlass13device_kernelINS_4fmha6kernel28FmhaKernelTmaWarpSpecializedINS1_10collective30FmhaMainloopTmaWarpSpecializedINS_6half_tEffN4cute5tupleIJNS7_1CILi128EEENS9_ILi64EEENS9_ILi112EEEEEENS8_IJiNS9_ILi1EEENS8_IJiiEEEEEESG_SG_NS4_13DefaultFusionEJNS2_6OptionILNS2_3TagE0ENS9_ILb1EEEEENSI_ILSJ_2ESK_EEEEENS4_15FmhaFwdEpilogueIS6_fNS8_IJSB_SC_SB_EEEEENS2_23PersistentTileSchedulerEJSL_SM_EEEEEvNT_6ParamsE)
        /*002c*/ 	.word	0x00000000
.L_22:


//--------------------- .nv.compat                --------------------------
	.section	.nv.compat,"",@"SHT_CUDA_COMPAT_INFO"
	.align	4
        /*0000*/ 	.byte	0x02, 0x09, 0x01, 0x00, 0x02, 0x02, 0x04, 0x00, 0x02, 0x05, 0x05, 0x00, 0x03, 0x07, 0x01, 0x01
        /*0010*/ 	.byte	0x02, 0x03, 0x01, 0x00, 0x02, 0x06, 0x01, 0x00, 0x04, 0x0b, 0x08, 0x00, 0x00, 0x00, 0x00, 0x00
        /*0020*/ 	.byte	0x00, 0x00, 0x00, 0x00


//--------------------- .nv.info._ZN7cutlass13device_kernelINS_4fmha6kernel28FmhaKernelTmaWarpSpecializedINS1_10collective30FmhaMainloopTmaWarpSpecializedINS_6half_tEffN4cute5tupleIJNS7_1CILi128EEENS9_ILi64EEENS9_ILi112EEEEEENS8_IJiNS9_ILi1EEENS8_IJiiEEEEEESG_SG_NS4_13DefaultFusionEJNS2_6OptionILNS2_3TagE0ENS9_ILb1EEEEENSI_ILSJ_2ESK_EEEEENS4_15FmhaFwdEpilogueIS6_fNS8_IJSB_SC_SB_EEEEENS2_23PersistentTileSchedulerEJSL_SM_EEEEEvNT_6ParamsE --------------------------
	.section	.nv.info._ZN7cutlass13device_kernelINS_4fmha6kernel28FmhaKernelTmaWarpSpecializedINS1_10collective30FmhaMainloopTmaWarpSpecializedINS_6half_tEffN4cute5tupleIJNS7_1CILi128EEENS9_ILi64EEENS9_ILi112EEEEEENS8_IJiNS9_ILi1EEENS8_IJiiEEEEEESG_SG_NS4_13DefaultFusionEJNS2_6OptionILNS2_3TagE0ENS9_ILb1EEEEENSI_ILSJ_2ESK_EEEEENS4_15FmhaFwdEpilogueIS6_fNS8_IJSB_SC_SB_EEEEENS2_23PersistentTileSchedulerEJSL_SM_EEEEEvNT_6ParamsE,"",@"SHT_CUDA_INFO"
	.sectionflags	@""
	.align	4


	//----- nvinfo : EIATTR_CUDA_API_VERSION
	.align		4
        /*0000*/ 	.byte	0x04, 0x37
        /*0002*/ 	.short	(.L_24 - .L_23)
.L_23:
        /*0004*/ 	.word	0x00000082


	//----- nvinfo : EIATTR_KPARAM_INFO
	.align		4
.L_24:
        /*0008*/ 	.byte	0x04, 0x17
        /*000a*/ 	.short	(.L_26 - .L_25)
.L_25:
        /*000c*/ 	.word	0x00000000
        /*0010*/ 	.short	0x0000
        /*0012*/ 	.short	0x0070
        /*0014*/ 	.byte	0x00, 0xf0, 0x01, 0x20


	//----- nvinfo : EIATTR_SPARSE_MMA_MASK
	.align		4
.L_26:
        /*0018*/ 	.byte	0x03, 0x50
        /*001a*/ 	.short	0x0000


	//----- nvinfo : EIATTR_MAXREG_COUNT
	.align		4
        /*001c*/ 	.byte	0x03, 0x1b
        /*001e*/ 	.short	0x00a8


	//----- nvinfo : EIATTR_NUM_BARRIERS
	.align		4
        /*0020*/ 	.byte	0x02, 0x4c
        /*0022*/ 	.byte	0x02
	.zero		1


	//----- nvinfo : EIATTR_EXTERNS
	.align		4
        /*0024*/ 	.byte	0x04, 0x0f
        /*0026*/ 	.short	(.L_28 - .L_27)


	//   ....[0]....
	.align		4
.L_27:
        /*0028*/ 	.word	index@(__assertfail)


	//----- nvinfo : EIATTR_MERCURY_ISA_VERSION
	.align		4
.L_28:
        /*002c*/ 	.byte	0x03, 0x5f
        /*002e*/ 	.short	0x0101


	//----- nvinfo : EIATTR_INT_WARP_WIDE_INSTR_OFFSETS
	.align		4
        /*0030*/ 	.byte	0x04, 0x31
        /*0032*/ 	.short	(.L_30 - .L_29)


	//   ....[0]....
.L_29:
        /*0034*/ 	.word	0x00000760


	//   ....[1]....
        /*0038*/ 	.word	0x00000770


	//   ....[2]....
        /*003c*/ 	.word	0x00000780


	//   ....[3]....
        /*0040*/ 	.word	0x00000790


	//   ....[4]....
        /*0044*/ 	.word	0x00000800


	//   ....[5]....
        /*0048*/ 	.word	0x000009e0


	//   ....[6]....
        /*004c*/ 	.word	0x00000a90


	//----- nvinfo : EIATTR_COOP_GROUP_MASK_REGIDS
	.align		4
.L_30:
        /*0050*/ 	.byte	0x04, 0x29
        /*0052*/ 	.short	(.L_32 - .L_31)


	//   ....[0]....
.L_31:
        /*0054*/ 	.word	0xffffffff


	//   ....[1]....
        /*0058*/ 	.word	0xffffffff


	//   ....[2]....
        /*005c*/ 	.word	0xffffffff


	//   ....[3]....
        /*0060*/ 	.word	0xffffffff


	//   ....[4]....
        /*0064*/ 	.word	0xffffffff


	//   ....[5]....
        /*0068*/ 	.word	0xffffffff


	//   ....[6]....
        /*006c*/ 	.word	0xffffffff


	//   ....[7]....
        /*0070*/ 	.word	0xffffffff


	//   ....[8]....
        /*0074*/ 	.word	0xffffffff


	//   ....[9]....
        /*0078*/ 	.word	0xffffffff


	//   ....[10]....
        /*007c*/ 	.word	0xffffffff


	//   ....[11]....
        /*0080*/ 	.word	0xffffffff


	//   ....[12]....
        /*0084*/ 	.word	0xffffffff


	//   ....[13]....
        /*0088*/ 	.word	0xffffffff


	//   ....[14]....
        /*008c*/ 	.word	0xffffffff


	//   ....[15]....
        /*0090*/ 	.word	0xffffffff


	//   ....[16]....
        /*0094*/ 	.word	0xffffffff


	//   ....[17]....
        /*0098*/ 	.word	0xffffffff


	//----- nvinfo : EIATTR_COOP_GROUP_INSTR_OFFSETS
	.align		4
.L_32:
        /*009c*/ 	.byte	0x04, 0x28
        /*009e*/ 	.short	(.L_34 - .L_33)


	//   ....[0]....
.L_33:
        /*00a0*/ 	.word	0x00000070


	//   ....[1]....
        /*00a4*/ 	.word	0x000000a0


	//   ....[2]....
        /*00a8*/ 	.word	0x000001d0


	//   ....[3]....
        /*00ac*/ 	.word	0x000003e0


	//   ....[4]....
        /*00b0*/ 	.word	0x000005a0


	//   ....[5]....
        /*00b4*/ 	.word	0x00000700


	//   ....[6]....
        /*00b8*/ 	.word	0x00001950


	//   ....[7]....
        /*00bc*/ 	.word	0x00001980


	//   ....[8]....
        /*00c0*/ 	.word	0x00001ba0


	//   ....[9]....
        /*00c4*/ 	.word	0x00001d00


	//   ....[10]....
        /*00c8*/ 	.word	0x00003870


	//   ....[11]....
        /*00cc*/ 	.word	0x000038a0


	//   ....[12]....
        /*00d0*/ 	.word	0x00003ba0


	//   ....[13]....
        /*00d4*/ 	.word	0x00003cc0


	//   ....[14]....
        /*00d8*/ 	.word	0x00005990


	//   ....[15]....
        /*00dc*/ 	.word	0x000059d0


	//   ....[16]....
        /*00e0*/ 	.word	0x00005a10


	//   ....[17]....
        /*00e4*/ 	.word	0x00005a30


	//----- nvinfo : EIATTR_REG_RECONFIG
	.align		4
.L_34:
        /*00e8*/ 	.byte	0x01, 0x54
	.zero		2


	//----- nvinfo : EIATTR_SYSCALL_OFFSETS
	.align		4
        /*00ec*/ 	.byte	0x04, 0x46
        /*00ee*/ 	.short	(.L_36 - .L_35)


	//   ....[0]....
.L_35:
        /*00f0*/ 	.word	0x00006560


	//   ....[1]....
        /*00f4*/ 	.word	0x00006690


	//----- nvinfo : EIATTR_MBARRIER_INSTR_OFFSETS
	.align		4
.L_36:
        /*00f8*/ 	.byte	0x04, 0x39
        /*00fa*/ 	.short	(.L_38 - .L_37)


	//   ....[0]....
.L_37:
        /*00fc*/ 	.word	0x00000390
        /*0100*/ 	.word	0x000000ff
        /*0104*/ 	.word	0x0001aa50
        /*0108*/ 	.short	0x0100
        /*010a*/ 	.byte	0x08
	.zero		1


	//   ....[1]....
        /*010c*/ 	.word	0x000003a0
        /*0110*/ 	.word	0x000000ff
        /*0114*/ 	.word	0x0001aa60
        /*0118*/ 	.short	0x0100
        /*011a*/ 	.byte	0x08
	.zero		1


	//   ....[2]....
        /*011c*/ 	.word	0x000003b0
        /*0120*/ 	.word	0x000000ff
        /*0124*/ 	.word	0x0001aa58
        /*0128*/ 	.short	0x0100
        /*012a*/ 	.byte	0x08
	.zero		1


	//   ....[3]....
        /*012c*/ 	.word	0x000003c0
        /*0130*/ 	.word	0x000000ff
        /*0134*/ 	.word	0x0001aa68
        /*0138*/ 	.short	0x0100
        /*013a*/ 	.byte	0x08
	.zero		1


	//   ....[4]....
        /*013c*/ 	.word	0x000004f0
        /*0140*/ 	.word	0x000000ff
        /*0144*/ 	.word	0x0001aa00
        /*0148*/ 	.short	0x0100
        /*014a*/ 	.byte	0x08
	.zero		1


	//   ....[5]....
        /*014c*/ 	.word	0x00000500
        /*0150*/ 	.word	0x000000ff
        /*0154*/ 	.word	0x0001aa28
        /*0158*/ 	.short	0x0100
        /*015a*/ 	.byte	0x08
	.zero		1


	//   ....[6]....
        /*015c*/ 	.word	0x00000510
        /*0160*/ 	.word	0x000000ff
        /*0164*/ 	.word	0x0001aa08
        /*0168*/ 	.short	0x0100
        /*016a*/ 	.byte	0x08
	.zero		1


	//   ....[7]....
        /*016c*/ 	.word	0x00000520
        /*0170*/ 	.word	0x000000ff
        /*0174*/ 	.word	0x0001aa30
        /*0178*/ 	.short	0x0100
        /*017a*/ 	.byte	0x08
	.zero		1


	//   ....[8]....
        /*017c*/ 	.word	0x00000530
        /*0180*/ 	.word	0x000000ff
        /*0184*/ 	.word	0x0001aa10
        /*0188*/ 	.short	0x0100
        /*018a*/ 	.byte	0x08
	.zero		1


	//   ....[9]....
        /*018c*/ 	.word	0x00000540
        /*0190*/ 	.word	0x000000ff
        /*0194*/ 	.word	0x0001aa38
        /*0198*/ 	.short	0x0100
        /*019a*/ 	.byte	0x08
	.zero		1


	//   ....[10]....
        /*019c*/ 	.word	0x00000550
        /*01a0*/ 	.word	0x000000ff
        /*01a4*/ 	.word	0x0001aa18
        /*01a8*/ 	.short	0x0100
        /*01aa*/ 	.byte	0x08
	.zero		1


	//   ....[11]....
        /*01ac*/ 	.word	0x00000560
        /*01b0*/ 	.word	0x000000ff
        /*01b4*/ 	.word	0x0001aa40
        /*01b8*/ 	.short	0x0100
        /*01ba*/ 	.byte	0x08
	.zero		1


	//   ....[12]....
        /*01bc*/ 	.word	0x00000570
        /*01c0*/ 	.word	0x000000ff
        /*01c4*/ 	.word	0x0001aa20
        /*01c8*/ 	.short	0x0100
        /*01ca*/ 	.byte	0x08
	.zero		1


	//   ....[13]....
        /*01cc*/ 	.word	0x00000580
        /*01d0*/ 	.word	0x000000ff
        /*01d4*/ 	.word	0x0001aa48
        /*01d8*/ 	.short	0x0100
        /*01da*/ 	.byte	0x08
	.zero		1


	//   ....[14]....
        /*01dc*/ 	.word	0x000006b0
        /*01e0*/ 	.word	0x000000ff
        /*01e4*/ 	.word	0x0001aa70
        /*01e8*/ 	.short	0x0100
        /*01ea*/ 	.byte	0x08
	.zero		1


	//   ....[15]....
        /*01ec*/ 	.word	0x000006c0
        /*01f0*/ 	.word	0x000000ff
        /*01f4*/ 	.word	0x0001aa80
        /*01f8*/ 	.short	0x0100
        /*01fa*/ 	.byte	0x08
	.zero		1


	//   ....[16]....
        /*01fc*/ 	.word	0x000006d0
        /*0200*/ 	.word	0x000000ff
        /*0204*/ 	.word	0x0001aa78
        /*0208*/ 	.short	0x0100
        /*020a*/ 	.byte	0x08
	.zero		1


	//   ....[17]....
        /*020c*/ 	.word	0x000006e0
        /*0210*/ 	.word	0x000000ff
        /*0214*/ 	.word	0x0001aa88
        /*0218*/ 	.short	0x0100
        /*021a*/ 	.byte	0x08
	.zero		1


	//   ....[18]....
        /*021c*/ 	.word	0x00000820
        /*0220*/ 	.word	0x000000ff
        /*0224*/ 	.word	0x0001aa90
        /*0228*/ 	.short	0x0100
        /*022a*/ 	.byte	0x06
	.zero		1


	//   ....[19]....
        /*022c*/ 	.word	0x00000830
        /*0230*/ 	.word	0x000000ff
        /*0234*/ 	.word	0x0001aa98
        /*0238*/ 	.short	0x0100
        /*023a*/ 	.byte	0x06
	.zero		1


	//   ....[20]....
        /*023c*/ 	.word	0x00000840
        /*0240*/ 	.word	0x000000ff
        /*0244*/ 	.word	0x0001aaa0
        /*0248*/ 	.short	0x0100
        /*024a*/ 	.byte	0x06
	.zero		1


	//   ....[21]....
        /*024c*/ 	.word	0x00000850
        /*0250*/ 	.word	0x000000ff
        /*0254*/ 	.word	0x0001aaa8
        /*0258*/ 	.short	0x0100
        /*025a*/ 	.byte	0x06
	.zero		1


	//   ....[22]....
        /*025c*/ 	.word	0x00000950
        /*0260*/ 	.word	0x000000ff
        /*0264*/ 	.word	0x0001aac0
        /*0268*/ 	.short	0x0100
        /*026a*/ 	.byte	0x08
	.zero		1


	//   ....[23]....
        /*026c*/ 	.word	0x00000960
        /*0270*/ 	.word	0x000000ff
        /*0274*/ 	.word	0x0001aae0
        /*0278*/ 	.short	0x0100
        /*027a*/ 	.byte	0x08
	.zero		1


	//   ....[24]....
        /*027c*/ 	.word	0x00000970
        /*0280*/ 	.word	0x000000ff
        /*0284*/ 	.word	0x0001aac8
        /*0288*/ 	.short	0x0100
        /*028a*/ 	.byte	0x08
	.zero		1


	//   ....[25]....
        /*028c*/ 	.word	0x00000980
        /*0290*/ 	.word	0x000000ff
        /*0294*/ 	.word	0x0001aae8
        /*0298*/ 	.short	0x0100
        /*029a*/ 	.byte	0x08
	.zero		1


	//   ....[26]....
        /*029c*/ 	.word	0x00000990
        /*02a0*/ 	.word	0x000000ff
        /*02a4*/ 	.word	0x0001aad0
        /*02a8*/ 	.short	0x0100
        /*02aa*/ 	.byte	0x08
	.zero		1


	//   ....[27]....
        /*02ac*/ 	.word	0x000009a0
        /*02b0*/ 	.word	0x000000ff
        /*02b4*/ 	.word	0x0001aaf0
        /*02b8*/ 	.short	0x0100
        /*02ba*/ 	.byte	0x08
	.zero		1


	//   ....[28]....
        /*02bc*/ 	.word	0x000009b0
        /*02c0*/ 	.word	0x000000ff
        /*02c4*/ 	.word	0x0001aad8
        /*02c8*/ 	.short	0x0100
        /*02ca*/ 	.byte	0x08
	.zero		1


	//   ....[29]....
        /*02cc*/ 	.word	0x000009c0
        /*02d0*/ 	.word	0x000000ff
        /*02d4*/ 	.word	0x0001aaf8
        /*02d8*/ 	.short	0x0100
        /*02da*/ 	.byte	0x08
	.zero		1


	//   ....[30]....
        /*02dc*/ 	.word	0x00000ac0
        /*02e0*/ 	.word	0x000000ff
        /*02e4*/ 	.word	0x0001aab0
        /*02e8*/ 	.short	0x0100
        /*02ea*/ 	.byte	0x06
	.zero		1


	//   ....[31]....
        /*02ec*/ 	.word	0x000013e0
        /*02f0*/ 	.word	0x000000ff
        /*02f4*/ 	.word	0x0001aa50
        /*02f8*/ 	.short	0x010a
        /*02fa*/ 	.byte	0x04
	.zero		1


	//   ....[32]....
        /*02fc*/ 	.word	0x00001450
        /*0300*/ 	.word	0x000000ff
        /*0304*/ 	.word	0x0001aa00
        /*0308*/ 	.short	0x010a
        /*030a*/ 	.byte	0x23
	.zero		1


	//   ....[33]....
        /*030c*/ 	.word	0x00001470
        /*0310*/ 	.word	0x000000ff
        /*0314*/ 	.word	0xfffffff8
        /*0318*/ 	.short	0x010a
        /*031a*/ 	.byte	0x2e
	.zero		1


	//   ....[34]....
        /*031c*/ 	.word	0x00002630
        /*0320*/ 	.word	0x0000001e
        /*0324*/ 	.word	0x00000000
        /*0328*/ 	.short	0x0101
        /*032a*/ 	.byte	0x30
	.zero		1


	//   ....[35]....
        /*032c*/ 	.word	0x00002860
        /*0330*/ 	.word	0x000000ff
        /*0334*/ 	.word	0x0001aa00
        /*0338*/ 	.short	0x010a
        /*033a*/ 	.byte	0x06
	.zero		1


	//   ....[36]....
        /*033c*/ 	.word	0x00003340
        /*0340*/ 	.word	0x000000ff
        /*0344*/ 	.word	0x00000000
        /*0348*/ 	.short	0x0101
        /*034a*/ 	.byte	0x23
	.zero		1


	//   ....[37]....
        /*034c*/ 	.word	0x000034a0
        /*0350*/ 	.word	0x000000ff
        /*0354*/ 	.word	0x0001aa00
        /*0358*/ 	.short	0x010a
        /*035a*/ 	.byte	0x06
	.zero		1


	//   ....[38]....
        /*035c*/ 	.word	0x00004790
        /*0360*/ 	.word	0x000000ff
        /*0364*/ 	.word	0x0001aa00
        /*0368*/ 	.short	0x010a
        /*036a*/ 	.byte	0x06
	.zero		1


	//   ....[39]....
        /*036c*/ 	.word	0x00004bd0
        /*0370*/ 	.word	0x000000ff
        /*0374*/ 	.word	0x0001aa00
        /*0378*/ 	.short	0x010a
        /*037a*/ 	.byte	0x06
	.zero		1


	//   ....[40]....
        /*037c*/ 	.word	0x000056a0
        /*0380*/ 	.word	0x000000ff
        /*0384*/ 	.word	0x00000000
        /*0388*/ 	.short	0x0101
        /*038a*/ 	.byte	0x06
	.zero		1


	//   ....[41]....
        /*038c*/ 	.word	0x00005750
        /*0390*/ 	.word	0x000000ff
        /*0394*/ 	.word	0x00000000
        /*0398*/ 	.short	0x0101
        /*039a*/ 	.byte	0x06
	.zero		1


	//   ....[42]....
        /*039c*/ 	.word	0x000058e0
        /*03a0*/ 	.word	0x000000ff
        /*03a4*/ 	.word	0x00000000
        /*03a8*/ 	.short	0x0101
        /*03aa*/ 	.byte	0x04
	.zero		1


	//   ....[43]....
        /*03ac*/ 	.word	0x00005960
        /*03b0*/ 	.word	0x000000ff
        /*03b4*/ 	.word	0x00000000
        /*03b8*/ 	.short	0x0101
        /*03ba*/ 	.byte	0x22
	.zero		1


	//   ....[44]....
        /*03bc*/ 	.word	0x00005fa0
        /*03c0*/ 	.word	0x000000ff
        /*03c4*/ 	.word	0x00000008
        /*03c8*/ 	.short	0x010a
        /*03ca*/ 	.byte	0x2e
	.zero		1


	//   ....[45]....
        /*03cc*/ 	.word	0x000075a0
        /*03d0*/ 	.word	0x00000000
        /*03d4*/ 	.word	0x00000000
        /*03d8*/ 	.short	0x0101
        /*03da*/ 	.byte	0x30
	.zero		1


	//   ....[46]....
        /*03dc*/ 	.word	0x00007960
        /*03e0*/ 	.word	0x00000007
        /*03e4*/ 	.word	0x0001aa60
        /*03e8*/ 	.short	0x010a
        /*03ea*/ 	.byte	0x3f
	.zero		1


	//   ....[47]....
        /*03ec*/ 	.word	0x00007dd0
        /*03f0*/ 	.word	0x00000007
        /*03f4*/ 	.word	0x0001aab0
        /*03f8*/ 	.short	0x0101
        /*03fa*/ 	.byte	0x3f
	.zero		1


	//   ....[48]....
        /*03fc*/ 	.word	0x00007de0
        /*0400*/ 	.word	0x00000007
        /*0404*/ 	.word	0x0001aab0
        /*0408*/ 	.short	0x010a
        /*040a*/ 	.byte	0x3f
	.zero		1


	//   ....[49]....
        /*040c*/ 	.word	0x00007e80
        /*0410*/ 	.word	0x00000004
        /*0414*/ 	.word	0x0001aa60
        /*0418*/ 	.short	0x010a
        /*041a*/ 	.byte	0x3f
	.zero		1


	//   ....[50]....
        /*041c*/ 	.word	0x000085e0
        /*0420*/ 	.word	0x00000008
        /*0424*/ 	.word	0x0001aa28
        /*0428*/ 	.short	0x010a
        /*042a*/ 	.byte	0x3f
	.zero		1


	//   ....[51]....
        /*042c*/ 	.word	0x00008a30
        /*0430*/ 	.word	0x00000004
        /*0434*/ 	.word	0x0001aab0
        /*0438*/ 	.short	0x0101
        /*043a*/ 	.byte	0x3f
	.zero		1


	//   ....[52]....
        /*043c*/ 	.word	0x00008a40
        /*0440*/ 	.word	0x00000004
        /*0444*/ 	.word	0x0001aab0
        /*0448*/ 	.short	0x010a
        /*044a*/ 	.byte	0x3f
	.zero		1


	//   ....[53]....
        /*044c*/ 	.word	0x00008af0
        /*0450*/ 	.word	0x00000007
        /*0454*/ 	.word	0x0001aa28
        /*0458*/ 	.short	0x010a
        /*045a*/ 	.byte	0x3f
	.zero		1


	//   ....[54]....
        /*045c*/ 	.word	0x00008fd0
        /*0460*/ 	.word	0x00000007
        /*0464*/ 	.word	0x0001aa28
        /*0468*/ 	.short	0x010a
        /*046a*/ 	.byte	0x3f
	.zero		1


	//   ....[55]....
        /*046c*/ 	.word	0x00009440
        /*0470*/ 	.word	0x00000007
        /*0474*/ 	.word	0x0001aa28
        /*0478*/ 	.short	0x010a
        /*047a*/ 	.byte	0x3f
	.zero		1


	//   ....[56]....
        /*047c*/ 	.word	0x00009900
        /*0480*/ 	.word	0x00000003
        /*0484*/ 	.word	0x0001aa50
        /*0488*/ 	.short	0x010a
        /*048a*/ 	.byte	0x3f
	.zero		1


	//   ....[57]....
        /*048c*/ 	.word	0x00009960
        /*0490*/ 	.word	0x00000005
        /*0494*/ 	.word	0x0001aa00
        /*0498*/ 	.short	0x010a
        /*049a*/ 	.byte	0x3f
	.zero		1


	//   ....[58]....
        /*049c*/ 	.word	0x000099c0
        /*04a0*/ 	.word	0x00000000
        /*04a4*/ 	.word	0xfffffff8
        /*04a8*/ 	.short	0x010a
        /*04aa*/ 	.byte	0x3f
	.zero		1


	//   ....[59]....
        /*04ac*/ 	.word	0x00009a20
        /*04b0*/ 	.word	0x00000007
        /*04b4*/ 	.word	0x0001aa00
        /*04b8*/ 	.short	0x010a
        /*04ba*/ 	.byte	0x3f
	.zero		1


	//   ....[60]....
        /*04bc*/ 	.word	0x00009a80
        /*04c0*/ 	.word	0x00000005
        /*04c4*/ 	.word	0x0001aa00
        /*04c8*/ 	.short	0x010a
        /*04ca*/ 	.byte	0x3f
	.zero		1


	//   ....[61]....
        /*04cc*/ 	.word	0x00009ae0
        /*04d0*/ 	.word	0x00000008
        /*04d4*/ 	.word	0x0001aa00
        /*04d8*/ 	.short	0x010a
        /*04da*/ 	.byte	0x3f
	.zero		1


	//   ....[62]....
        /*04dc*/ 	.word	0x00009b40
        /*04e0*/ 	.word	0x00000003
        /*04e4*/ 	.word	0x00000008
        /*04e8*/ 	.short	0x010a
        /*04ea*/ 	.byte	0x3f
	.zero		1


	//   ....[63]....
        /*04ec*/ 	.word	0x00009c10
        /*04f0*/ 	.word	0x00000007
        /*04f4*/ 	.word	0x0001aa60
        /*04f8*/ 	.short	0x010a
        /*04fa*/ 	.byte	0x3f
	.zero		1


	//   ....[64]....
        /*04fc*/ 	.word	0x00009c60
        /*0500*/ 	.word	0x00000007
        /*0504*/ 	.word	0x0001aab0
        /*0508*/ 	.short	0x010a
        /*050a*/ 	.byte	0x3f
	.zero		1


	//   ....[65]....
        /*050c*/ 	.word	0x00009cb0
        /*0510*/ 	.word	0x00000004
        /*0514*/ 	.word	0x0001aa60
        /*0518*/ 	.short	0x010a
        /*051a*/ 	.byte	0x3f
	.zero		1


	//   ....[66]....
        /*051c*/ 	.word	0x00009d80
        /*0520*/ 	.word	0x00000008
        /*0524*/ 	.word	0x0001aa28
        /*0528*/ 	.short	0x010a
        /*052a*/ 	.byte	0x3f
	.zero		1


	//   ....[67]....
        /*052c*/ 	.word	0x00009dd0
        /*0530*/ 	.word	0x00000004
        /*0534*/ 	.word	0x0001aab0
        /*0538*/ 	.short	0x010a
        /*053a*/ 	.byte	0x3f
	.zero		1


	//   ....[68]....
        /*053c*/ 	.word	0x00009e20
        /*0540*/ 	.word	0x00000007
        /*0544*/ 	.word	0x0001aa28
        /*0548*/ 	.short	0x010a
        /*054a*/ 	.byte	0x3f
	.zero		1


	//   ....[69]....
        /*054c*/ 	.word	0x00009e70
        /*0550*/ 	.word	0x00000007
        /*0554*/ 	.word	0x0001aa28
        /*0558*/ 	.short	0x010a
        /*055a*/ 	.byte	0x3f
	.zero		1


	//   ....[70]....
        /*055c*/ 	.word	0x00009ec0
        /*0560*/ 	.word	0x00000007
        /*0564*/ 	.word	0x0001aa28
        /*0568*/ 	.short	0x010a
        /*056a*/ 	.byte	0x3f
	.zero		1


	//----- nvinfo : EIATTR_NUM_MBARRIERS
	.align		4
.L_38:
        /*056c*/ 	.byte	0x03, 0x38
        /*056e*/ 	.short	0x001f


	//----- nvinfo : EIATTR_EXIT_INSTR_OFFSETS
	.align		4
        /*0570*/ 	.byte	0x04, 0x1c
        /*0572*/ 	.short	(.L_40 - .L_39)


	//   ....[0]....
.L_39:
        /*0574*/ 	.word	0x00000b20


	//   ....[1]....
        /*0578*/ 	.word	0x00000b90


	//   ....[2]....
        /*057c*/ 	.word	0x000075d0


	//   ....[3]....
        /*0580*/ 	.word	0x00007630


	//   ....[4]....
        /*0584*/ 	.word	0x00007660


	//   ....[5]....
        /*0588*/ 	.word	0x000082e0


	//   ....[6]....
        /*058c*/ 	.word	0x00008310


	//   ....[7]....
        /*0590*/ 	.word	0x000098e0


	//----- nvinfo : EIATTR_MAX_THREADS
	.align		4
.L_40:
        /*0594*/ 	.byte	0x04, 0x05
        /*0596*/ 	.short	(.L_42 - .L_41)
.L_41:
        /*0598*/ 	.word	0x00000180
        /*059c*/ 	.word	0x00000001
        /*05a0*/ 	.word	0x00000001


	//----- nvinfo : EIATTR_CRS_STACK_SIZE
	.align		4
.L_42:
        /*05a4*/ 	.byte	0x04, 0x1e
        /*05a6*/ 	.short	(.L_44 - .L_43)
.L_43:
        /*05a8*/ 	.word	0x00000000


	//----- nvinfo : EIATTR_CBANK_PARAM_SIZE
	.align		4
.L_44:
        /*05ac*/ 	.byte	0x03, 0x19
        /*05ae*/ 	.short	0x0870


	//----- nvinfo : EIATTR_PARAM_CBANK
	.align		4
        /*05b0*/ 	.byte	0x04, 0x0a
        /*05b2*/ 	.short	(.L_46 - .L_45)
	.align		4
.L_45:
        /*05b4*/ 	.word	index@(.nv.constant0._ZN7cutlass13device_kernelINS_4fmha6kernel28FmhaKernelTmaWarpSpecializedINS1_10collective30FmhaMainloopTmaWarpSpecializedINS_6half_tEffN4cute5tupleIJNS7_1CILi128EEENS9_ILi64EEENS9_ILi112EEEEEENS8_IJiNS9_ILi1EEENS8_IJiiEEEEEESG_SG_NS4_13DefaultFusionEJNS2_6OptionILNS2_3TagE0ENS9_ILb1EEEEENSI_ILSJ_2ESK_EEEEENS4_15FmhaFwdEpilogueIS6_fNS8_IJSB_SC_SB_EEEEENS2_23PersistentTileSchedulerEJSL_SM_EEEEEvNT_6ParamsE)
        /*05b8*/ 	.short	0x0210
        /*05ba*/ 	.short	0x0870


	//----- nvinfo : EIATTR_SW_WAR
	.align		4
.L_46:
        /*05bc*/ 	.byte	0x04, 0x36
        /*05be*/ 	.short	(.L_48 - .L_47)
.L_47:
        /*05c0*/ 	.word	0x00000008
.L_48:


//--------------------- .nv.callgraph             --------------------------
	.section	.nv.callgraph,"",@"SHT_CUDA_CALLGRAPH"
	.align	4
	.sectionentsize	8
	.align		4
        /*0000*/ 	.word	0x00000000
	.align		4
        /*0004*/ 	.word	0xffffffff
	.align		4
        /*0008*/ 	.word	index@(_ZN7cutlass13device_kernelINS_4fmha6kernel28FmhaKernelTmaWarpSpecializedINS1_10collective30FmhaMainloopTmaWarpSpecializedINS_6half_tEffN4cute5tupleIJNS7_1CILi128EEENS9_ILi64EEENS9_ILi112EEEEEENS8_IJiNS9_ILi1EEENS8_IJiiEEEEEESG_SG_NS4_13DefaultFusionEJNS2_6OptionILNS2_3TagE0ENS9_ILb1EEEEENSI_ILSJ_2ESK_EEEEENS4_15FmhaFwdEpilogueIS6_fNS8_IJSB_SC_SB_EEEEENS2_23PersistentTileSchedulerEJSL_SM_EEEEEvNT_6ParamsE)
	.align		4
        /*000c*/ 	.word	index@(__assertfail)
	.align		4
        /*0010*/ 	.word	0x00000000
	.align		4
        /*0014*/ 	.word	0xfffffffe
	.align		4
        /*0018*/ 	.word	0x00000000
	.align		4
        /*001c*/ 	.word	0xfffffffd
	.align		4
        /*0020*/ 	.word	0x00000000
	.align		4
        /*0024*/ 	.word	0xfffffffc


//--------------------- .nv.constant4             --------------------------
	.section	.nv.constant4,"a",@progbits
	.align	8
	.align		8
.nv.constant4:
        /*0000*/ 	.dword	__assertfail
	.align		8
        /*0008*/ 	.dword	__unnamed_1
	.align		8
        /*0010*/ 	.dword	__unnamed_2
	.align		8
        /*0018*/ 	.dword	_ZN39_INTERNAL_ff3a103a_4_k_cu_329816a2_32154cuda3std3__45__cpo5beginE
	.align		8
        /*0020*/ 	.dword	_ZN39_INTERNAL_ff3a103a_4_k_cu_329816a2_32154cuda3std3__45__cpo3endE
	.align		8
        /*0028*/ 	.dword	_ZN39_INTERNAL_ff3a103a_4_k_cu_329816a2_32154cuda3std3__45__cpo6cbeginE
	.align		8
        /*0030*/ 	.dword	_ZN39_INTERNAL_ff3a103a_4_k_cu_329816a2_32154cuda3std3__45__cpo4cendE
	.align		8
        /*0038*/ 	.dword	_ZN39_INTERNAL_ff3a103a_4_k_cu_329816a2_32154cuda3std3__441_GLOBAL__N__ff3a103a_4_k_cu_329816a2_32156ignoreE
	.align		8
        /*0040*/ 	.dword	_ZN39_INTERNAL_ff3a103a_4_k_cu_329816a2_32154cuda3std3__419piecewise_constructE
	.align		8
        /*0048*/ 	.dword	_ZN39_INTERNAL_ff3a103a_4_k_cu_329816a2_32154cuda3std3__48in_placeE
	.align		8
        /*0050*/ 	.dword	_ZN39_INTERNAL_ff3a103a_4_k_cu_329816a2_32154cuda3std6ranges3__45__cpo4swapE
	.align		8
        /*0058*/ 	.dword	_ZN39_INTERNAL_ff3a103a_4_k_cu_329816a2_32154cuda3std6ranges3__45__cpo9iter_moveE
	.align		8
        /*0060*/ 	.dword	_ZN39_INTERNAL_ff3a103a_4_k_cu_329816a2_32154cute7productE
	.align		8
        /*0068*/ 	.dword	_ZN39_INTERNAL_ff3a103a_4_k_cu_329816a2_32154cute1_E
	.align		8
        /*0070*/ 	.dword	$str$24
	.align		8
        /*0078*/ 	.dword	$str$25


//--------------------- .text._ZN7cutlass13device_kernelINS_4fmha6kernel28FmhaKernelTmaWarpSpecializedINS1_10collective30FmhaMainloopTmaWarpSpecializedINS_6half_tEffN4cute5tupleIJNS7_1CILi128EEENS9_ILi64EEENS9_ILi112EEEEEENS8_IJiNS9_ILi1EEENS8_IJiiEEEEEESG_SG_NS4_13DefaultFusionEJNS2_6OptionILNS2_3TagE0ENS9_ILb1EEEEENSI_ILSJ_2ESK_EEEEENS4_15FmhaFwdEpilogueIS6_fNS8_IJSB_SC_SB_EEEEENS2_23PersistentTileSchedulerEJSL_SM_EEEEEvNT_6ParamsE --------------------------
	.section	.text._ZN7cutlass13device_kernelINS_4fmha6kernel28FmhaKernelTmaWarpSpecializedINS1_10collective30FmhaMainloopTmaWarpSpecializedINS_6half_tEffN4cute5tupleIJNS7_1CILi128EEENS9_ILi64EEENS9_ILi112EEEEEENS8_IJiNS9_ILi1EEENS8_IJiiEEEEEESG_SG_NS4_13DefaultFusionEJNS2_6OptionILNS2_3TagE0ENS9_ILb1EEEEENSI_ILSJ_2ESK_EEEEENS4_15FmhaFwdEpilogueIS6_fNS8_IJSB_SC_SB_EEEEENS2_23PersistentTileSchedulerEJSL_SM_EEEEEvNT_6ParamsE,"ax",@progbits
	.align	128
.text._ZN7cutlass13device_kernelINS_4fmha6kernel28FmhaKernelTmaWarpSpecializedINS1_10collective30FmhaMainloopTmaWarpSpecializedINS_6half_tEffN4cute5tupleIJNS7_1CILi128EEENS9_ILi64EEENS9_ILi112EEEEEENS8_IJiNS9_ILi1EEENS8_IJiiEEEEEESG_SG_NS4_13DefaultFusionEJNS2_6OptionILNS2_3TagE0ENS9_ILb1EEEEENSI_ILSJ_2ESK_EEEEENS4_15FmhaFwdEpilogueIS6_fNS8_IJSB_SC_SB_EEEEENS2_23PersistentTileSchedulerEJSL_SM_EEEEEvNT_6ParamsE:
        .type           _ZN7cutlass13device_kernelINS_4fmha6kernel28FmhaKernelTmaWarpSpecializedINS1_10collective30FmhaMainloopTmaWarpSpecializedINS_6half_tEffN4cute5tupleIJNS7_1CILi128EEENS9_ILi64EEENS9_ILi112EEEEEENS8_IJiNS9_ILi1EEENS8_IJiiEEEEEESG_SG_NS4_13DefaultFusionEJNS2_6OptionILNS2_3TagE0ENS9_ILb1EEEEENSI_ILSJ_2ESK_EEEEENS4_15FmhaFwdEpilogueIS6_fNS8_IJSB_SC_SB_EEEEENS2_23PersistentTileSchedulerEJSL_SM_EEEEEvNT_6ParamsE,@function
        .size           _ZN7cutlass13device_kernelINS_4fmha6kernel28FmhaKernelTmaWarpSpecializedINS1_10collective30FmhaMainloopTmaWarpSpecializedINS_6half_tEffN4cute5tupleIJNS7_1CILi128EEENS9_ILi64EEENS9_ILi112EEEEEENS8_IJiNS9_ILi1EEENS8_IJiiEEEEEESG_SG_NS4_13DefaultFusionEJNS2_6OptionILNS2_3TagE0ENS9_ILb1EEEEENSI_ILSJ_2ESK_EEEEENS4_15FmhaFwdEpilogueIS6_fNS8_IJSB_SC_SB_EEEEENS2_23PersistentTileSchedulerEJSL_SM_EEEEEvNT_6ParamsE,(.L_x_143 - _ZN7cutlass13device_kernelINS_4fmha6kernel28FmhaKernelTmaWarpSpecializedINS1_10collective30FmhaMainloopTmaWarpSpecializedINS_6half_tEffN4cute5tupleIJNS7_1CILi128EEENS9_ILi64EEENS9_ILi112EEEEEENS8_IJiNS9_ILi1EEENS8_IJiiEEEEEESG_SG_NS4_13DefaultFusionEJNS2_6OptionILNS2_3TagE0ENS9_ILb1EEEEENSI_ILSJ_2ESK_EEEEENS4_15FmhaFwdEpilogueIS6_fNS8_IJSB_SC_SB_EEEEENS2_23PersistentTileSchedulerEJSL_SM_EEEEEvNT_6ParamsE)
        .other          _ZN7cutlass13device_kernelINS_4fmha6kernel28FmhaKernelTmaWarpSpecializedINS1_10collective30FmhaMainloopTmaWarpSpecializedINS_6half_tEffN4cute5tupleIJNS7_1CILi128EEENS9_ILi64EEENS9_ILi112EEEEEENS8_IJiNS9_ILi1EEENS8_IJiiEEEEEESG_SG_NS4_13DefaultFusionEJNS2_6OptionILNS2_3TagE0ENS9_ILb1EEEEENSI_ILSJ_2ESK_EEEEENS4_15FmhaFwdEpilogueIS6_fNS8_IJSB_SC_SB_EEEEENS2_23PersistentTileSchedulerEJSL_SM_EEEEEvNT_6ParamsE,@"STO_CUDA_ENTRY STV_DEFAULT"
_ZN7cutlass13device_kernelINS_4fmha6kernel28FmhaKernelTmaWarpSpecializedINS1_10collective30FmhaMainloopTmaWarpSpecializedINS_6half_tEffN4cute5tupleIJNS7_1CILi128EEENS9_ILi64EEENS9_ILi112EEEEEENS8_IJiNS9_ILi1EEENS8_IJiiEEEEEESG_SG_NS4_13DefaultFusionEJNS2_6OptionILNS2_3TagE0ENS9_ILb1EEEEENSI_ILSJ_2ESK_EEEEENS4_15FmhaFwdEpilogueIS6_fNS8_IJSB_SC_SB_EEEEENS2_23PersistentTileSchedulerEJSL_SM_EEEEEvNT_6ParamsE:
[----:B------:R-:W1:Y:S01]  /*0000*/  LDC R1, c[0x0][0x28] ;  /* 0x00000a00ff017b82 */ /* 0x000e620000000800 */
[----:B------:R-:W2:Y:S07]  /*0010*/  S2R R2, SR_TID.X ;  /* 0x0000000000027919 */ /* 0x000eae0000002100 */
[----:B------:R-:W3:Y:S01]  /*0020*/  S2UR UR6, SR_CTAID.X ;  /* 0x00000000000679c3 */ /* 0x000ee20000002500 */
[----:B------:R-:W-:Y:S01]  /*0030*/  ELECT P1, URZ, PT ;  /* 0x00000000003f782f */ /* 0x000fe20003820000 */
[----:B------:R-:W-:Y:S01]  /*0040*/  BSSY B0, `(.L_x_0) ;  /* 0x0000018000007945 */ /* 0x000fe20003800000 */
[----:B---3--:R-:W-:-:S02]  /*0050*/  MOV R17, UR6 ;  /* 0x0000000600117c02 */ /* 0x008fc40008000f00 */
[----:B--2---:R-:W-:-:S05]  /*0060*/  SHF.R.U32.HI R0, RZ, 0x5, R2 ;  /* 0x00000005ff007819 */ /* 0x004fca0000011602 */
[----:B------:R-:W2:Y:S02]  /*0070*/  SHFL.IDX PT, R3, R0, RZ, 0x1f ;  /* 0x00001fff00037589 */ /* 0x000ea400000e0000 */
[----:B--2---:R-:W-:Y:S02]  /*0080*/  R2UR UR4, R3 ;  /* 0x00000000030472ca */ /* 0x004fe400000e0000 */
[----:B------:R-:W-:-:S06]  /*0090*/  SHF.R.U32.HI R3, RZ, 0x7, R2 ;  /* 0x00000007ff037819 */ /* 0x000fcc0000011602 */
[----:B------:R-:W2:Y:S05]  /*00a0*/  SHFL.IDX PT, R3, R3, RZ, 0x1f ;  /* 0x00001fff03037589 */ /* 0x000eaa00000e0000 */
[----:B------:R-:W-:Y:S02]  /*00b0*/  USHF.R.S32.HI UR5, URZ, 0x1f, UR4 ;  /* 0x0000001f3f057899 */ /* 0x000fe40008011404 */
[----:B------:R-:W-:Y:S02]  /*00c0*/  ISETP.EQ.AND P2, PT, RZ, UR4, P1 ;  /* 0x00000004ff007c0c */ /* 0x000fe40008f42270 */
[----:B------:R-:W-:-:S04]  /*00d0*/  ULEA.HI UR5, UR5, UR4, URZ, 0x2 ;  /* 0x0000000405057291 */ /* 0x000fc8000f8f103f */
[----:B------:R-:W-:-:S04]  /*00e0*/  ULOP3.LUT UR5, UR5, 0xfffffffc, URZ, 0xc0, !UPT ;  /* 0xfffffffc05057892 */ /* 0x000fc8000f8ec03f */
[----:B------:R-:W-:-:S03]  /*00f0*/  UIADD3 UR5, UR4, -UR5, URZ ;  /* 0x8000000504057290 */ /* 0x000fc6000fffe03f */
[----:B-1----:R-:W-:Y:S09]  /*0100*/  @!P2 BRA `(.L_x_1) ;  /* 0x00000000002ca947 */ /* 0x002ff20003800000 */
[----:B------:R-:W-:Y:S02]  /*0110*/  ULDC.64 UR6, c[0x0][0x198] ;  /* 0x0000660000067ab9 */ /* 0x000fe40000000a00 */
[----:B------:R-:W-:Y:S02]  /*0120*/  UIADD3 UR8, UP0, UR6, 0xf0, URZ ;  /* 0x000000f006087890 */ /* 0x000fe4000ff1e03f */
[----:B------:R-:W-:Y:S02]  /*0130*/  UIADD3 UR10, UP1, UR6, 0x1f0, URZ ;  /* 0x000001f0060a7890 */ /* 0x000fe4000ff3e03f */
[----:B------:R-:W-:Y:S02]  /*0140*/  UIADD3 UR6, UP2, UR6, 0x2f0, URZ ;  /* 0x000002f006067890 */ /* 0x000fe4000ff5e03f */
[----:B------:R-:W-:Y:S02]  /*0150*/  UIADD3.X UR9, URZ, UR7, URZ, UP0, !UPT ;  /* 0x000000073f097290 */ /* 0x000fe400087fe43f */
[----:B------:R-:W-:-:S02]  /*0160*/  UIADD3.X UR11, URZ, UR7, URZ, UP1, !UPT ;  /* 0x000000073f0b7290 */ /* 0x000fc40008ffe43f */
[----:B------:R-:W-:-:S05]  /*0170*/  UIADD3.X UR7, URZ, UR7, URZ, UP2, !UPT ;  /* 0x000000073f077290 */ /* 0x000fca00097fe43f */
[----:B------:R1:W-:Y:S02]  /*0180*/  UTMACCTL.PF [UR8] ;  /* 0x00000000080079b9 */ /* 0x0003e40008040000 */
[----:B------:R1:W-:Y:S02]  /*0190*/  UTMACCTL.PF [UR10] ;  /* 0x000000000a0079b9 */ /* 0x0003e40008040000 */
[----:B------:R1:W-:Y:S02]  /*01a0*/  UTMACCTL.PF [UR6] ;  /* 0x00000000060079b9 */ /* 0x0003e40008040000 */
[----:B-1----:R-:W-:Y:S01]  /*01b0*/  NOP ;  /* 0x0000000000007918 */ /* 0x002fe20000000000 */
.L_x_1:
[----:B------:R-:W-:Y:S05]  /*01c0*/  BSYNC B0 ;  /* 0x0000000000007941 */ /* 0x000fea0003800000 */
.L_x_0:
[----:B------:R-:W1:Y:S01]  /*01d0*/  SHFL.IDX PT, R4, R0, RZ, 0x1f ;  /* 0x00001fff00047589 */ /* 0x000e6200000e0000 */
[----:B--2---:R-:W-:Y:S01]  /*01e0*/  R2UR UR53, R3 ;  /* 0x00000000033572ca */ /* 0x004fe200000e0000 */
[----:B------:R-:W-:Y:S02]  /*01f0*/  UISETP.NE.AND UP0, UPT, UR5, 0x1, UPT ;  /* 0x000000010500788c */ /* 0x000fe4000bf05270 */
[----:B------:R-:W-:-:S10]  /*0200*/  UISETP.NE.AND UP1, UPT, UR5, 0x2, UPT ;  /* 0x000000020500788c */ /* 0x000fd4000bf25270 */
[----:B------:R-:W-:Y:S02]  /*0210*/  UIADD3 UR9, UR53, -0x1, URZ ;  /* 0xffffffff35097890 */ /* 0x000fe4000fffe03f */
[----:B------:R-:W-:Y:S02]  /*0220*/  UISETP.EQ.AND UP2, UPT, UR53, URZ, !UP0 ;  /* 0x0000003f3500728c */ /* 0x000fe4000c742270 */
[----:B------:R-:W-:Y:S02]  /*0230*/  UISETP.EQ.AND UP3, UPT, UR53, URZ, !UP1 ;  /* 0x0000003f3500728c */ /* 0x000fe4000cf62270 */
[----:B------:R-:W-:Y:S02]  /*0240*/  UISETP.GE.U32.AND UP4, UPT, UR9, 0x4, UPT ;  /* 0x000000040900788c */ /* 0x000fe4000bf86070 */
[----:B------:R-:W-:Y:S01]  /*0250*/  USEL UR52, URZ, 0x1, !UP2 ;  /* 0x000000013f347887 */ /* 0x000fe2000d000000 */
[----:B-1----:R-:W-:Y:S01]  /*0260*/  ISETP.NE.AND P0, PT, R4, RZ, PT ;  /* 0x000000ff0400720c */ /* 0x002fe20003f05270 */
[----:B------:R-:W-:Y:S01]  /*0270*/  USEL UR51, URZ, 0x1, !UP3 ;  /* 0x000000013f337887 */ /* 0x000fe2000d800000 */
[----:B------:R-:W-:Y:S01]  /*0280*/  IMAD.U32 R4, RZ, RZ, UR5 ;  /* 0x00000005ff047e24 */ /* 0x000fe2000f8e00ff */
[----:B------:R-:W-:-:S02]  /*0290*/  USEL UR52, UR52, 0x2, UP4 ;  /* 0x0000000234347887 */ /* 0x000fc4000a000000 */
[----:B------:R-:W-:-:S08]  /*02a0*/  USEL UR51, UR51, 0x2, UP4 ;  /* 0x0000000233337887 */ /* 0x000fd0000a000000 */
[----:B------:R-:W-:Y:S05]  /*02b0*/  @P0 BRA `(.L_x_2) ;  /* 0x0000000000480947 */ /* 0x000fea0003800000 */
[----:B------:R-:W1:Y:S01]  /*02c0*/  S2UR UR8, SR_CgaCtaId ;  /* 0x00000000000879c3 */ /* 0x000e620000008800 */
[----:B------:R-:W-:Y:S01]  /*02d0*/  UMOV UR4, 0x400 ;  /* 0x0000040000047882 */ /* 0x000fe20000000000 */
[----:B------:R-:W-:Y:S01]  /*02e0*/  UMOV UR5, 0x1 ;  /* 0x0000000100057882 */ /* 0x000fe20000000000 */
[----:B------:R-:W-:Y:S01]  /*02f0*/  UMOV UR6, 0x80 ;  /* 0x0000008000067882 */ /* 0x000fe20000000000 */
[----:B------:R-:W-:Y:S01]  /*0300*/  ELECT P0, URZ, PT ;  /* 0x00000000003f782f */ /* 0x000fe20003800000 */
[----:B------:R-:W-:-:S04]  /*0310*/  UIADD3 UR6, -UR6, 0x100000, URZ ;  /* 0x0010000006067890 */ /* 0x000fc8000fffe13f */
[----:B------:R-:W-:Y:S02]  /*0320*/  USHF.L.U32 UR7, UR6, 0xb, URZ ;  /* 0x0000000b06077899 */ /* 0x000fe4000800063f */
[----:B------:R-:W-:Y:S02]  /*0330*/  USHF.L.U32 UR6, UR6, 0x1, URZ ;  /* 0x0000000106067899 */ /* 0x000fe4000800063f */
[----:B-1----:R-:W-:Y:S02]  /*0340*/  ULEA UR8, UR8, UR4, 0x18 ;  /* 0x0000000408087291 */ /* 0x002fe4000f8ec03f */
[----:B------:R-:W-:-:S04]  /*0350*/  UIADD3 UR4, -UR5, 0x100000, URZ ;  /* 0x0010000005047890 */ /* 0x000fc8000fffe13f */
[----:B------:R-:W-:Y:S02]  /*0360*/  USHF.L.U32 UR5, UR4, 0xb, URZ ;  /* 0x0000000b04057899 */ /* 0x000fe4000800063f */
[----:B------:R-:W-:Y:S01]  /*0370*/  USHF.L.U32 UR4, UR4, 0x1, URZ ;  /* 0x0000000104047899 */ /* 0x000fe2000800063f */
[----:B------:R-:W1:Y:S11]  /*0380*/  FENCE.VIEW.ASYNC.S ;  /* 0x00000000000073c6 */ /* 0x000e760000000000 */
[----:B-1----:R1:W2:Y:S01]  /*0390*/  SYNCS.EXCH.64 URZ, [UR8+0x1aa50], UR4 ;  /* 0x01aa5004083f75b2 */ /* 0x0022a20008000100 */
[----:B------:R1:W3:Y:S01]  /*03a0*/  SYNCS.EXCH.64 URZ, [UR8+0x1aa60], UR6 ;  /* 0x01aa6006083f75b2 */ /* 0x0002e20008000100 */
[----:B------:R1:W4:Y:S01]  /*03b0*/  SYNCS.EXCH.64 URZ, [UR8+0x1aa58], UR4 ;  /* 0x01aa5804083f75b2 */ /* 0x0003220008000100 */
[----:B------:R1:W1:Y:S01]  /*03c0*/  SYNCS.EXCH.64 URZ, [UR8+0x1aa68], UR6 ;  /* 0x01aa6806083f75b2 */ /* 0x0002620008000100 */
[----:B------:R-:W-:Y:S01]  /*03d0*/  NOP ;  /* 0x0000000000007918 */ /* 0x000fe20000000000 */
.L_x_2:
[----:B------:R-:W5:Y:S01]  /*03e0*/  SHFL.IDX PT, R3, R0, RZ, 0x1f ;  /* 0x00001fff00037589 */ /* 0x000f6200000e0000 */
[----:B------:R-:W-:Y:S01]  /*03f0*/  NOP ;  /* 0x0000000000007918 */ /* 0x000fe20000000000 */
[----:B-----5:R-:W-:-:S13]  /*0400*/  ISETP.NE.AND P0, PT, R3, RZ, PT ;  /* 0x000000ff0300720c */ /* 0x020fda0003f05270 */
[----:B------:R-:W-:Y:S05]  /*0410*/  @P0 BRA `(.L_x_3) ;  /* 0x0000000000600947 */ /* 0x000fea0003800000 */
[----:B-1----:R-:W1:Y:S01]  /*0420*/  S2UR UR5, SR_CgaCtaId ;  /* 0x00000000000579c3 */ /* 0x002e620000008800 */
[----:B------:R-:W-:Y:S01]  /*0430*/  UMOV UR4, 0x400 ;  /* 0x0000040000047882 */ /* 0x000fe20000000000 */
[----:B------:R-:W-:Y:S01]  /*0440*/  UMOV UR6, 0x1 ;  /* 0x0000000100067882 */ /* 0x000fe20000000000 */
[----:B------:R-:W-:Y:S01]  /*0450*/  UMOV UR10, 0x100 ;  /* 0x00000100000a7882 */ /* 0x000fe20000000000 */
[----:B------:R-:W-:-:S04]  /*0460*/  UIADD3 UR6, -UR6, 0x100000, URZ ;  /* 0x0010000006067890 */ /* 0x000fc8000fffe13f */
[----:B------:R-:W-:Y:S02]  /*0470*/  USHF.L.U32 UR7, UR6, 0xb, URZ ;  /* 0x0000000b06077899 */ /* 0x000fe4000800063f */
[----:B------:R-:W-:Y:S01]  /*0480*/  USHF.L.U32 UR6, UR6, 0x1, URZ ;  /* 0x0000000106067899 */ /* 0x000fe2000800063f */
[----:B------:R-:W-:Y:S01]  /*0490*/  ELECT P0, URZ, PT ;  /* 0x00000000003f782f */ /* 0x000fe20003800000 */
[----:B-1----:R-:W-:Y:S02]  /*04a0*/  ULEA UR8, UR5, UR4, 0x18 ;  /* 0x0000000405087291 */ /* 0x002fe4000f8ec03f */
[----:B------:R-:W-:-:S04]  /*04b0*/  UIADD3 UR4, -UR10, 0x100000, URZ ;  /* 0x001000000a047890 */ /* 0x000fc8000fffe13f */
[----:B------:R-:W-:Y:S02]  /*04c0*/  USHF.L.U32 UR5, UR4, 0xb, URZ ;  /* 0x0000000b04057899 */ /* 0x000fe4000800063f */
[----:B------:R-:W-:Y:S01]  /*04d0*/  USHF.L.U32 UR4, UR4, 0x1, URZ ;  /* 0x0000000104047899 */ /* 0x000fe2000800063f */
[----:B------:R-:W1:Y:S03]  /*04e0*/  FENCE.VIEW.ASYNC.S ;  /* 0x00000000000073c6 */ /* 0x000e660000000000 */
[----:B-1----:R1:W1:Y:S08]  /*04f0*/  SYNCS.EXCH.64 URZ, [UR8+0x1aa00], UR6 ;  /* 0x01aa0006083f75b2 */ /* 0x0022700008000100 */
[----:B------:R1:W1:Y:S01]  /*0500*/  SYNCS.EXCH.64 URZ, [UR8+0x1aa28], UR4 ;  /* 0x01aa2804083f75b2 */ /* 0x0002620008000100 */
        /* <DEDUP_REMOVED lines=8> */
[----:B------:R-:W-:Y:S01]  /*0590*/  NOP ;  /* 0x0000000000007918 */ /* 0x000fe20000000000 */
.L_x_3:
        /* <DEDUP_REMOVED lines=21> */
[----:B------:R-:W-:Y:S01]  /*06f0*/  NOP ;  /* 0x0000000000007918 */ /* 0x000fe20000000000 */
.L_x_4:
[----:B------:R-:W5:Y:S01]  /*0700*/  SHFL.IDX PT, R3, R0, RZ, 0x1f ;  /* 0x00001fff00037589 */ /* 0x000f6200000e0000 */
[----:B------:R-:W-:Y:S01]  /*0710*/  ELECT P0, URZ, PT ;  /* 0x00000000003f782f */ /* 0x000fe20003800000 */
[----:B------:R-:W-:Y:S01]  /*0720*/  NOP ;  /* 0x0000000000007918 */ /* 0x000fe20000000000 */
[----:B-1----:R-:W-:Y:S02]  /*0730*/  UMOV UR4, 0x80 ;  /* 0x0000008000047882 */ /* 0x002fe40000000000 */
[C---:B-----5:R-:W-:Y:S02]  /*0740*/  ISETP.NE.OR P0, PT, R3.reuse, RZ, !P0 ;  /* 0x000000ff0300720c */ /* 0x060fe40004705670 */
[----:B------:R-:W-:-:S11]  /*0750*/  ISETP.NE.AND P3, PT, R3, RZ, PT ;  /* 0x000000ff0300720c */ /* 0x000fd60003f65270 */
[----:B------:R-:W-:Y:S01]  /*0760*/  VOTEU.ALL UP2, P0 ;  /* 0x00000000003f7886 */ /* 0x000fe20000040000 */
[----:B------:R-:W-:Y:S01]  /*0770*/  VOTEU.ALL UP3, P0 ;  /* 0x00000000003f7886 */ /* 0x000fe20000060000 */
[----:B------:R-:W-:Y:S01]  /*0780*/  VOTEU.ALL UP4, P0 ;  /* 0x00000000003f7886 */ /* 0x000fe20000080000 */
[----:B------:R-:W-:Y:S02]  /*0790*/  VOTEU.ALL UP5, P0 ;  /* 0x00000000003f7886 */ /* 0x000fe400000a0000 */
[----:B------:R-:W1:Y:S01]  /*07a0*/  @!UP2 S2UR UR7, SR_CgaCtaId ;  /* 0x000000000007a9c3 */ /* 0x000e620000008800 */
[----:B------:R-:W-:Y:S01]  /*07b0*/  @!UP2 UMOV UR6, 0x400 ;  /* 0x000004000006a882 */ /* 0x000fe20000000000 */
[----:B------:R-:W-:-:S04]  /*07c0*/  @!UP2 UIADD3 UR4, -UR4, 0x100000, URZ ;  /* 0x001000000404a890 */ /* 0x000fc8000fffe13f */
[----:B------:R-:W-:Y:S02]  /*07d0*/  @!UP2 USHF.L.U32 UR5, UR4, 0xb, URZ ;  /* 0x0000000b0405a899 */ /* 0x000fe4000800063f */
[----:B------:R-:W-:Y:S02]  /*07e0*/  @!UP2 USHF.L.U32 UR4, UR4, 0x1, URZ ;  /* 0x000000010404a899 */ /* 0x000fe4000800063f */
[----:B-1----:R-:W-:Y:S01]  /*07f0*/  @!UP2 ULEA UR6, UR7, UR6, 0x18 ;  /* 0x000000060706a291 */ /* 0x002fe2000f8ec03f */
[----:B------:R-:W-:Y:S01]  /*0800*/  VOTEU.ALL UP2, P0 ;  /* 0x00000000003f7886 */ /* 0x000fe20000040000 */
[----:B------:R-:W1:Y:S10]  /*0810*/  FENCE.VIEW.ASYNC.S ;  /* 0x00000000000073c6 */ /* 0x000e740000000000 */
[----:B-1----:R1:W1:Y:S01]  /*0820*/  @!UP2 SYNCS.EXCH.64 URZ, [UR6+0x1aa90], UR4 ;  /* 0x01aa9004063fa5b2 */ /* 0x0022620008000100 */
[----:B------:R1:W1:Y:S01]  /*0830*/  @!UP3 SYNCS.EXCH.64 URZ, [UR6+0x1aa98], UR4 ;  /* 0x01aa9804063fb5b2 */ /* 0x0002620008000100 */
[----:B------:R1:W1:Y:S01]  /*0840*/  @!UP4 SYNCS.EXCH.64 URZ, [UR6+0x1aaa0], UR4 ;  /* 0x01aaa004063fc5b2 */ /* 0x0002620008000100 */
[----:B------:R1:W1:Y:S01]  /*0850*/  @!UP5 SYNCS.EXCH.64 URZ, [UR6+0x1aaa8], UR4 ;  /* 0x01aaa804063fd5b2 */ /* 0x0002620008000100 */
[----:B------:R-:W-:Y:S01]  /*0860*/  NOP ;  /* 0x0000000000007918 */ /* 0x000fe20000000000 */
[----:B------:R-:W-:Y:S05]  /*0870*/  @P3 BRA `(.L_x_5) ;  /* 0x0000000000583947 */ /* 0x000fea0003800000 */
[----:B-1----:R-:W1:Y:S01]  /*0880*/  S2UR UR5, SR_CgaCtaId ;  /* 0x00000000000579c3 */ /* 0x002e620000008800 */
[----:B------:R-:W-:Y:S01]  /*0890*/  UMOV UR4, 0x400 ;  /* 0x0000040000047882 */ /* 0x000fe20000000000 */
[----:B------:R-:W-:Y:S01]  /*08a0*/  UMOV UR6, 0x20 ;  /* 0x0000002000067882 */ /* 0x000fe20000000000 */
[----:B------:R-:W-:Y:S01]  /*08b0*/  UMOV UR7, 0x80 ;  /* 0x0000008000077882 */ /* 0x000fe20000000000 */
[----:B------:R-:W-:Y:S01]  /*08c0*/  ELECT P0, URZ, PT ;  /* 0x00000000003f782f */ /* 0x000fe20003800000 */
[----:B-1----:R-:W-:Y:S02]  /*08d0*/  ULEA UR8, UR5, UR4, 0x18 ;  /* 0x0000000405087291 */ /* 0x002fe4000f8ec03f */
[----:B------:R-:W-:-:S04]  /*08e0*/  UIADD3 UR4, -UR6, 0x100000, URZ ;  /* 0x0010000006047890 */ /* 0x000fc8000fffe13f */
[----:B------:R-:W-:Y:S02]  /*08f0*/  USHF.L.U32 UR5, UR4, 0xb, URZ ;  /* 0x0000000b04057899 */ /* 0x000fe4000800063f */
[----:B------:R-:W-:Y:S02]  /*0900*/  USHF.L.U32 UR4, UR4, 0x1, URZ ;  /* 0x0000000104047899 */ /* 0x000fe4000800063f */
        /* <DEDUP_REMOVED lines=13> */
.L_x_5:
[----:B------:R-:W-:Y:S01]  /*09e0*/  VOTEU.ANY UP2, P2 ;  /* 0x00000000003f7886 */ /* 0x000fe20001040100 */
[----:B-1----:R-:W-:Y:S01]  /*09f0*/  UMOV UR4, 0x40 ;  /* 0x0000004000047882 */ /* 0x002fe20000000000 */
[----:B------:R-:W-:Y:S01]  /*0a00*/  ISETP.NE.AND P3, PT, RZ, UR53, PT ;  /* 0x00000035ff007c0c */ /* 0x000fe2000bf65270 */
[----:B------:R-:W-:Y:S01]  /*0a10*/  NOP ;  /* 0x0000000000007918 */ /* 0x000fe20000000000 */
[----:B------:R-:W-:Y:S01]  /*0a20*/  ISETP.EQ.AND P0, PT, R4, 0x2, P1 ;  /* 0x000000020400780c */ /* 0x000fe20000f02270 */
[----:B------:R-:W1:Y:S01]  /*0a30*/  @UP2 S2UR UR7, SR_CgaCtaId ;  /* 0x00000000000729c3 */ /* 0x000e620000008800 */
[----:B------:R-:W-:Y:S01]  /*0a40*/  @UP2 UMOV UR6, 0x400 ;  /* 0x0000040000062882 */ /* 0x000fe20000000000 */
[----:B------:R-:W-:-:S04]  /*0a50*/  @UP2 UIADD3 UR4, -UR4, 0x100000, URZ ;  /* 0x0010000004042890 */ /* 0x000fc8000fffe13f */
[----:B------:R-:W-:Y:S02]  /*0a60*/  @UP2 USHF.L.U32 UR5, UR4, 0xb, URZ ;  /* 0x0000000b04052899 */ /* 0x000fe4000800063f */
[----:B------:R-:W-:Y:S02]  /*0a70*/  @UP2 USHF.L.U32 UR4, UR4, 0x1, URZ ;  /* 0x0000000104042899 */ /* 0x000fe4000800063f */
[----:B-1----:R-:W-:Y:S01]  /*0a80*/  @UP2 ULEA UR6, UR7, UR6, 0x18 ;  /* 0x0000000607062291 */ /* 0x002fe2000f8ec03f */
[----:B------:R-:W-:Y:S01]  /*0a90*/  VOTEU.ANY UP2, P2 ;  /* 0x00000000003f7886 */ /* 0x000fe20001040100 */
[----:B------:R-:W-:Y:S01]  /*0aa0*/  ISETP.EQ.AND P2, PT, R4, 0x1, P1 ;  /* 0x000000010400780c */ /* 0x000fe20000f42270 */
[----:B------:R-:W1:Y:S09]  /*0ab0*/  FENCE.VIEW.ASYNC.S ;  /* 0x00000000000073c6 */ /* 0x000e720000000000 */
[----:B-1----:R1:W2:Y:S01]  /*0ac0*/  @UP2 SYNCS.EXCH.64 URZ, [UR6+0x1aab0], UR4 ;  /* 0x01aab004063f25b2 */ /* 0x0022a20008000100 */
[----:B------:R-:W-:Y:S01]  /*0ad0*/  NOP ;  /* 0x0000000000007918 */ /* 0x000fe20000000000 */
[----:B--234-:R-:W-:Y:S06]  /*0ae0*/  BAR.SYNC.DEFER_BLOCKING 0x0 ;  /* 0x0000000000007b1d */ /* 0x01cfec0000010000 */
[----:B------:R-:W-:Y:S05]  /*0af0*/  @!P3 BRA `(.L_x_6) ;  /* 0x0000006800b8b947 */ /* 0x000fea0003800000 */
[----:B------:R-:W-:-:S06]  /*0b00*/  UISETP.GT.U32.AND UP0, UPT, UR9, 0x3, UPT ;  /* 0x000000030900788c */ /* 0x000fcc000bf04070 */
[----:B------:R-:W-:-:S13]  /*0b10*/  PLOP3.LUT P0, PT, PT, PT, UP0, 0x80, 0x0 ;  /* 0x000000000000781c */ /* 0x000fda0003f0f008 */
[----:B-1----:R-:W-:Y:S05]  /*0b20*/  @P0 EXIT ;  /* 0x000000000000094d */ /* 0x002fea0003800000 */
.L_x_7:
[----:B------:R-:W-:-:S08]  /*0b30*/  NOP ;  /* 0x0000000000007918 */ /* 0x000fd00000000000 */
[----:B------:R-:W1:Y:S02]  /*0b40*/  USETMAXREG.TRY_ALLOC.CTAPOOL UP0, 0xf0 ;  /* 0x000000f0000079c8 */ /* 0x000e640008000600 */
[----:B-1----:R-:W-:-:S13]  /*0b50*/  PLOP3.LUT P0, PT, PT, PT, UP0, 0x80, 0x0 ;  /* 0x000000000000781c */ /* 0x002fda0003f0f008 */
[----:B------:R-:W-:Y:S05]  /*0b60*/  @!P0 BRA `(.L_x_7) ;  /* 0xfffffffc00f08947 */ /* 0x000fea000383ffff */
[----:B------:R-:W-:Y:S02]  /*0b70*/  ULDC UR4, c[0x0][0xa00] ;  /* 0x0002800000047ab9 */ /* 0x000fe40000000800 */
[----:B------:R-:W-:-:S13]  /*0b80*/  ISETP.GE.AND P0, PT, R17, UR4, PT ;  /* 0x0000000411007c0c */ /* 0x000fda000bf06270 */
[----:B------:R-:W-:Y:S05]  /*0b90*/  @P0 EXIT ;  /* 0x000000000000094d */ /* 0x000fea0003800000 */
[----:B------:R-:W1:Y:S01]  /*0ba0*/  S2UR UR5, SR_CgaCtaId ;  /* 0x00000000000579c3 */ /* 0x000e620000008800 */
[----:B------:R-:W-:Y:S01]  /*0bb0*/  SHF.L.U32 R4, R2, 0x4, RZ ;  /* 0x0000000402047819 */ /* 0x000fe200000006ff */
[----:B------:R-:W-:Y:S01]  /*0bc0*/  UMOV UR38, 0x400 ;  /* 0x0000040000267882 */ /* 0x000fe20000000000 */
[--C-:B------:R-:W-:Y:S01]  /*0bd0*/  SHF.R.U32.HI R3, RZ, 0x1, R2.reuse ;  /* 0x00000001ff037819 */ /* 0x100fe20000011602 */
[----:B------:R-:W-:Y:S01]  /*0be0*/  UISETP.NE.AND UP0, UPT, UR9, URZ, UPT ;  /* 0x0000003f0900728c */ /* 0x000fe2000bf05270 */
[----:B------:R-:W-:Y:S01]  /*0bf0*/  LOP3.LUT R0, R4, 0x40, RZ, 0xc0, !PT ;  /* 0x0000004004007812 */ /* 0x000fe200078ec0ff */
[----:B------:R-:W-:Y:S01]  /*0c00*/  USHF.L.U32 UR4, UR9, 0x3, URZ ;  /* 0x0000000309047899 */ /* 0x000fe2000800063f */
[----:B------:R-:W-:Y:S01]  /*0c10*/  LOP3.LUT R19, R2, 0x7f, RZ, 0xc0, !PT ;  /* 0x0000007f02137812 */ /* 0x000fe200078ec0ff */
[----:B------:R-:W-:Y:S01]  /*0c20*/  IMAD.MOV.U32 R112, RZ, RZ, RZ ;  /* 0x000000ffff707224 */ /* 0x000fe200078e00ff */
[----:B------:R-:W-:Y:S01]  /*0c30*/  LOP3.LUT R0, R0, 0x8, R3, 0xf8, !PT ;  /* 0x0000000800007812 */ /* 0x000fe200078ef803 */
[----:B------:R-:W-:Y:S01]  /*0c40*/  IMAD.SHL.U32 R3, R2, 0x2, RZ ;  /* 0x0000000202037824 */ /* 0x000fe200078e00ff */
[C---:B------:R-:W-:Y:S01]  /*0c50*/  LOP3.LUT R5, R4.reuse, 0x30, RZ, 0xc0, !PT ;  /* 0x0000003004057812 */ /* 0x040fe200078ec0ff */
[----:B------:R-:W-:Y:S01]  /*0c60*/  ULOP3.LUT UR4, UR4, 0x8, URZ, 0xc0, !UPT ;  /* 0x0000000804047892 */ /* 0x000fe2000f8ec03f */
[----:B------:R-:W-:Y:S01]  /*0c70*/  LOP3.LUT R4, R4, 0x80, RZ, 0xc0, !PT ;  /* 0x0000008004047812 */ /* 0x000fe200078ec0ff */
[----:B------:R-:W-:Y:S01]  /*0c80*/  ULOP3.LUT UR50, UR51, 0x1, URZ, 0xfc, !UPT ;  /* 0x0000000133327892 */ /* 0x000fe2000f8efc3f */
[----:B------:R-:W-:Y:S01]  /*0c90*/  LOP3.LUT R7, R0, 0x8, R3, 0x78, !PT ;  /* 0x0000000800077812 */ /* 0x000fe200078e7803 */
[----:B------:R-:W-:Y:S01]  /*0ca0*/  ULOP3.LUT UR49, UR52, 0x1, URZ, 0xfc, !UPT ;  /* 0x0000000134317892 */ /* 0x000fe2000f8efc3f */
[----:B------:R-:W-:Y:S01]  /*0cb0*/  SHF.R.U32.HI R0, RZ, 0x5, R19 ;  /* 0x00000005ff007819 */ /* 0x000fe20000011613 */
[----:B------:R-:W-:Y:S01]  /*0cc0*/  ULDC.64 UR54, c[0x0][0x198] ;  /* 0x0000660000367ab9 */ /* 0x000fe20000000a00 */
[----:B------:R-:W-:Y:S01]  /*0cd0*/  SHF.R.U32.HI R3, RZ, 0x2, R2 ;  /* 0x00000002ff037819 */ /* 0x000fe20000011602 */
[----:B------:R-:W-:Y:S01]  /*0ce0*/  UMOV UR36, URZ ;  /* 0x0000003f00247c82 */ /* 0x000fe20008000000 */
[C---:B------:R-:W-:Y:S01]  /*0cf0*/  LEA R5, R0.reuse, R5, 0x8 ;  /* 0x0000000500057211 */ /* 0x040fe200078e40ff */
[----:B------:R-:W-:Y:S01]  /*0d00*/  IMAD.SHL.U32 R16, R0, 0x10, RZ ;  /* 0x0000001000107824 */ /* 0x000fe200078e00ff */
[----:B------:R-:W-:Y:S01]  /*0d10*/  LOP3.LUT R3, R3, 0x7, RZ, 0xc0, !PT ;  /* 0x0000000703037812 */ /* 0x000fe200078ec0ff */
[----:B-1----:R-:W-:Y:S01]  /*0d20*/  ULEA UR38, UR5, UR38, 0x18 ;  /* 0x0000002605267291 */ /* 0x002fe2000f8ec03f */
[----:B------:R-:W-:Y:S01]  /*0d30*/  IADD3 R5, R7, R5, R4 ;  /* 0x0000000507057210 */ /* 0x000fe20007ffe004 */
[----:B------:R-:W-:Y:S01]  /*0d40*/  USEL UR5, URZ, 0x1, UP0 ;  /* 0x000000013f057887 */ /* 0x000fe20008000000 */
[----:B------:R-:W-:Y:S01]  /*0d50*/  LOP3.LUT R16, R16, 0xfffffff0, R3, 0xe2, !PT ;  /* 0xfffffff010107812 */ /* 0x000fe200078ee203 */
[----:B------:R-:W-:Y:S01]  /*0d60*/  UIMAD UR39, UR53, 0x1100, UR38 ;  /* 0x00001100352778a4 */ /* 0x000fe2000f8e0226 */
[----:B------:R-:W-:Y:S01]  /*0d70*/  IADD3 R19, R19, 0x1f, RZ ;  /* 0x0000001f13137810 */ /* 0x000fe20007ffe0ff */
[----:B------:R-:W-:-:S02]  /*0d80*/  UIADD3 UR48, UR38, 0x1aa90, URZ ;  /* 0x0001aa9026307890 */ /* 0x000fc4000fffe03f */
[----:B------:R-:W-:Y:S01]  /*0d90*/  UIADD3 UR6, UR39, 0x17700, URZ ;  /* 0x0001770027067890 */ /* 0x000fe2000fffe03f */
[----:B------:R-:W-:Y:S01]  /*0da0*/  IMAD.U32 R113, RZ, RZ, UR5 ;  /* 0x00000005ff717e24 */ /* 0x000fe2000f8e00ff */
[----:B------:R-:W-:Y:S01]  /*0db0*/  UMOV UR37, URZ ;  /* 0x0000003f00257c82 */ /* 0x000fe20008000000 */
[----:B------:R-:W-:Y:S02]  /*0dc0*/  ULOP3.LUT UR47, UR4, 0x8, URZ, 0x3c, !UPT ;  /* 0x00000008042f7892 */ /* 0x000fe4000f8e3c3f */
[----:B------:R-:W-:Y:S01]  /*0dd0*/  ULOP3.LUT UR45, UR4, 0x18, URZ, 0x3c, !UPT ;  /* 0x00000018042d7892 */ /* 0x000fe2000f8e3c3f */
[----:B------:R-:W-:Y:S01]  /*0de0*/  MOV R18, UR6 ;  /* 0x0000000600127c02 */ /* 0x000fe20008000f00 */
[----:B------:R-:W-:Y:S01]  /*0df0*/  ULEA UR46, UR53, UR48, 0x3 ;  /* 0x00000030352e7291 */ /* 0x000fe2000f8e183f */
[----:B------:R-:W-:Y:S02]  /*0e00*/  UMOV UR58, URZ ;  /* 0x0000003f003a7c82 */ /* 0x000fe40008000000 */
[----:B------:R-:W-:Y:S01]  /*0e10*/  LEA R22, R5, R18, 0x1 ;  /* 0x0000001205167211 */ /* 0x000fe200078e08ff */
[----:B------:R-:W-:-:S08]  /*0e20*/  ULDC.64 UR56, c[0x0][0x208] ;  /* 0x0000820000387ab9 */ /* 0x000fd00000000a00 */
.L_x_74:
[----:B--2---:R-:W1:Y:S01]  /*0e30*/  LDC R8, c[0x0][0xa04] ;  /* 0x00028100ff087b82 */ /* 0x004e620000000800 */
[----:B------:R-:W-:Y:S01]  /*0e40*/  IMAD.MOV.U32 R0, RZ, RZ, R17 ;  /* 0x000000ffff007224 */ /* 0x000fe200078e0011 */
[----:B------:R-:W-:-:S06]  /*0e50*/  UISETP.NE.AND UP0, UPT, UR53, 0x1, UPT ;  /* 0x000000013500788c */ /* 0x000fcc000bf05270 */
[----:B------:R-:W2:Y:S08]  /*0e60*/  LDC R9, c[0x0][0xa10] ;  /* 0x00028400ff097b82 */ /* 0x000eb00000000800 */
[----:B---3--:R-:W3:Y:S01]  /*0e70*/  LDC R12, c[0x0][0xa1c] ;  /* 0x00028700ff0c7b82 */ /* 0x008ee20000000800 */
[----:B-1----:R-:W-:Y:S02]  /*0e80*/  ISETP.NE.AND P0, PT, R8, 0x1, PT ;  /* 0x000000010800780c */ /* 0x002fe40003f05270 */
[----:B--2---:R-:W-:-:S02]  /*0e90*/  ISETP.NE.AND P1, PT, R9, 0x1, PT ;  /* 0x000000010900780c */ /* 0x004fc40003f25270 */
[----:B------:R-:W-:-:S09]  /*0ea0*/  R2UR UR43, R9 ;  /* 0x00000000092b72ca */ /* 0x000fd200000e0000 */
[----:B------:R-:W1:Y:S01]  /*0eb0*/  @P0 LDC.64 R4, c[0x0][0xa08] ;  /* 0x00028200ff040b82 */ /* 0x000e620000000a00 */
[C---:B---3--:R-:W-:Y:S02]  /*0ec0*/  ISETP.NE.AND P2, PT, R12.reuse, 0x1, PT ;  /* 0x000000010c00780c */ /* 0x048fe40003f45270 */
[----:B------:R-:W-:-:S05]  /*0ed0*/  R2UR UR44, R12 ;  /* 0x000000000c2c72ca */ /* 0x000fca00000e0000 */
[----:B------:R-:W2:Y:S08]  /*0ee0*/  @P1 LDC R3, c[0x0][0xa14] ;  /* 0x00028500ff031b82 */ /* 0x000eb00000000800 */
[----:B------:R-:W3:Y:S08]  /*0ef0*/  @P1 LDC R7, c[0x0][0xa18] ;  /* 0x00028600ff071b82 */ /* 0x000ef00000000800 */
[----:B----4-:R-:W4:Y:S01]  /*0f00*/  @P2 LDC.64 R10, c[0x0][0xa20] ;  /* 0x00028800ff0a2b82 */ /* 0x010f220000000a00 */
[----:B-1----:R-:W-:-:S05]  /*0f10*/  @P0 IMAD.HI.U32 R4, R17, R4, RZ ;  /* 0x0000000411040227 */ /* 0x002fca00078e00ff */
[----:B------:R-:W-:Y:S02]  /*0f20*/  @P0 SHF.R.U32.HI R0, RZ, R5, R4 ;  /* 0x00000005ff000219 */ /* 0x000fe40000011604 */
[----:B------:R-:W-:Y:S02]  /*0f30*/  PLOP3.LUT P0, PT, PT, PT, UP0, 0x80, 0x0 ;  /* 0x000000000000781c */ /* 0x000fe40003f0f008 */
[C---:B------:R-:W-:Y:S01]  /*0f40*/  R2UR UR5, R0.reuse ;  /* 0x00000000000572ca */ /* 0x040fe200000e0000 */
[C---:B--2---:R-:W-:Y:S01]  /*0f50*/  @P1 IMAD.HI.U32 R4, R0.reuse, R3, RZ ;  /* 0x0000000300041227 */ /* 0x044fe200078e00ff */
[----:B------:R-:W-:Y:S02]  /*0f60*/  MOV R3, R0 ;  /* 0x0000000000037202 */ /* 0x000fe40000000f00 */
[----:B------:R-:W-:Y:S02]  /*0f70*/  IADD3 R0, -R0, RZ, RZ ;  /* 0x000000ff00007210 */ /* 0x000fe40007ffe1ff */
[----:B---3--:R-:W-:-:S03]  /*0f80*/  @P1 SHF.R.U32.HI R3, RZ, R7, R4 ;  /* 0x00000007ff031219 */ /* 0x008fc60000011604 */
[----:B------:R-:W-:Y:S01]  /*0f90*/  IMAD R0, R8, R0, R17 ;  /* 0x0000000008007224 */ /* 0x000fe200078e0211 */
[C---:B------:R-:W-:Y:S01]  /*0fa0*/  IADD3 R5, -R3.reuse, RZ, RZ ;  /* 0x000000ff03057210 */ /* 0x040fe20007ffe1ff */
[----:B------:R-:W-:Y:S01]  /*0fb0*/  IMAD.MOV.U32 R4, RZ, RZ, R3 ;  /* 0x000000ffff047224 */ /* 0x000fe200078e0003 */
[C---:B------:R-:W-:Y:S01]  /*0fc0*/  R2UR UR7, R3.reuse ;  /* 0x00000000030772ca */ /* 0x040fe200000e0000 */
[----:B----4-:R-:W-:Y:S01]  /*0fd0*/  @P2 IMAD.HI.U32 R6, R3, R10, RZ ;  /* 0x0000000a03062227 */ /* 0x010fe200078e00ff */
[----:B------:R-:W-:Y:S02]  /*0fe0*/  R2UR UR4, R5 ;  /* 0x00000000050472ca */ /* 0x000fe400000e0000 */
[----:B------:R-:W-:Y:S02]  /*0ff0*/  R2UR UR42, R0 ;  /* 0x00000000002a72ca */ /* 0x000fe400000e0000 */
[----:B------:R-:W-:-:S05]  /*1000*/  @P2 SHF.R.U32.HI R4, RZ, R11, R6 ;  /* 0x0000000bff042219 */ /* 0x000fca0000011606 */
[----:B------:R-:W-:-:S04]  /*1010*/  IMAD.MOV R4, RZ, RZ, -R4 ;  /* 0x000000ffff047224 */ /* 0x000fc800078e0a04 */
[----:B------:R-:W-:Y:S01]  /*1020*/  UIMAD UR43, UR43, UR4, UR5 ;  /* 0x000000042b2b72a4 */ /* 0x000fe2000f8e0205 */
[----:B------:R-:W-:-:S13]  /*1030*/  R2UR UR6, R4 ;  /* 0x00000000040672ca */ /* 0x000fda00000e0000 */
[----:B------:R-:W-:Y:S01]  /*1040*/  UIMAD UR44, UR44, UR6, UR7 ;  /* 0x000000062c2c72a4 */ /* 0x000fe2000f8e0207 */
[----:B------:R-:W-:Y:S11]  /*1050*/  @!P0 BRA `(.L_x_8) ;  /* 0x0000000000688947 */ /* 0x000ff60003800000 */
[----:B------:R-:W-:-:S06]  /*1060*/  UISETP.NE.AND UP0, UPT, UR53, 0x2, UPT ;  /* 0x000000023500788c */ /* 0x000fcc000bf05270 */
[----:B------:R-:W-:-:S13]  /*1070*/  PLOP3.LUT P1, PT, PT, PT, UP0, 0x80, 0x0 ;  /* 0x000000000000781c */ /* 0x000fda0003f2f008 */
[----:B------:R-:W-:Y:S05]  /*1080*/  @!P1 BRA `(.L_x_9) ;  /* 0x0000000000449947 */ /* 0x000fea0003800000 */
[----:B------:R-:W-:-:S06]  /*1090*/  UISETP.NE.AND UP0, UPT, UR53, 0x3, UPT ;  /* 0x000000033500788c */ /* 0x000fcc000bf05270 */
[----:B------:R-:W-:-:S13]  /*10a0*/  PLOP3.LUT P1, PT, PT, PT, UP0, 0x80, 0x0 ;  /* 0x000000000000781c */ /* 0x000fda0003f2f008 */
[----:B------:R-:W-:Y:S05]  /*10b0*/  @!P1 BRA `(.L_x_10) ;  /* 0x0000000000249947 */ /* 0x000fea0003800000 */
[----:B------:R-:W-:-:S06]  /*10c0*/  UISETP.NE.AND UP0, UPT, UR53, 0x4, UPT ;  /* 0x000000043500788c */ /* 0x000fcc000bf05270 */
[----:B------:R-:W-:-:S13]  /*10d0*/  PLOP3.LUT P1, PT, PT, PT, UP0, 0x80, 0x0 ;  /* 0x000000000000781c */ /* 0x000fda0003f2f008 */
[----:B------:R-:W-:Y:S05]  /*10e0*/  @P1 BRA `(.L_x_11) ;  /* 0x0000000000541947 */ /* 0x000fea0003800000 */
[----:B------:R-:W-:Y:S02]  /*10f0*/  UIADD3 UR4, UR36, -0x1, URZ ;  /* 0xffffffff24047890 */ /* 0x000fe4000fffe03f */
[----:B------:R-:W-:Y:S02]  /*1100*/  ULOP3.LUT UR36, UR36, 0x1, URZ, 0xc, !UPT ;  /* 0x0000000124247892 */ /* 0x000fe4000f8e0c3f */
[----:B------:R-:W-:-:S04]  /*1110*/  ULOP3.LUT UR4, UR4, 0x2, URZ, 0xc0, !UPT ;  /* 0x0000000204047892 */ /* 0x000fc8000f8ec03f */
[----:B------:R-:W-:-:S04]  /*1120*/  USHF.R.U32.HI UR4, URZ, 0x1, UR4 ;  /* 0x000000013f047899 */ /* 0x000fc80008011604 */
[----:B------:R-:W-:Y:S01]  /*1130*/  ULOP3.LUT UR37, UR37, UR4, URZ, 0x3c, !UPT ;  /* 0x0000000425257292 */ /* 0x000fe2000f8e3c3f */
[----:B------:R-:W-:Y:S11]  /*1140*/  BRA `(.L_x_11) ;  /* 0x00000000003c7947 */ /* 0x000ff60003800000 */
.L_x_10:
[----:B------:R-:W-:Y:S02]  /*1150*/  ULOP3.LUT UP0, URZ, UR36, 0x2, URZ, 0xc0, !UPT ;  /* 0x00000002243f7892 */ /* 0x000fe4000f80c03f */
[----:B------:R-:W-:Y:S02]  /*1160*/  ULOP3.LUT UR36, UR36, 0x1, URZ, 0xc0, !UPT ;  /* 0x0000000124247892 */ /* 0x000fe4000f8ec03f */
[----:B------:R-:W-:-:S04]  /*1170*/  USEL UR4, URZ, 0x1, UP0 ;  /* 0x000000013f047887 */ /* 0x000fc80008000000 */
[----:B------:R-:W-:Y:S01]  /*1180*/  ULOP3.LUT UR37, UR37, UR4, URZ, 0x3c, !UPT ;  /* 0x0000000425257292 */ /* 0x000fe2000f8e3c3f */
[----:B------:R-:W-:Y:S11]  /*1190*/  BRA `(.L_x_11) ;  /* 0x0000000000287947 */ /* 0x000ff60003800000 */
.L_x_9:
[----:B------:R-:W-:Y:S02]  /*11a0*/  UIADD3 UR4, UR36, 0x1, URZ ;  /* 0x0000000124047890 */ /* 0x000fe4000fffe03f */
[----:B------:R-:W-:Y:S02]  /*11b0*/  ULOP3.LUT UR36, UR36, 0x1, URZ, 0xc, !UPT ;  /* 0x0000000124247892 */ /* 0x000fe4000f8e0c3f */
[----:B------:R-:W-:-:S04]  /*11c0*/  UISETP.GT.U32.AND UP0, UPT, UR4, 0x1, UPT ;  /* 0x000000010400788c */ /* 0x000fc8000bf04070 */
[----:B------:R-:W-:-:S04]  /*11d0*/  USEL UR4, URZ, 0x1, !UP0 ;  /* 0x000000013f047887 */ /* 0x000fc8000c000000 */
[----:B------:R-:W-:Y:S01]  /*11e0*/  ULOP3.LUT UR37, UR37, UR4, URZ, 0x3c, !UPT ;  /* 0x0000000425257292 */ /* 0x000fe2000f8e3c3f */
[----:B------:R-:W-:Y:S11]  /*11f0*/  BRA `(.L_x_11) ;  /* 0x0000000000107947 */ /* 0x000ff60003800000 */
.L_x_8:
[----:B------:R-:W-:Y:S02]  /*1200*/  UISETP.GT.U32.AND UP0, UPT, UR36, 0x1, UPT ;  /* 0x000000012400788c */ /* 0x000fe4000bf04070 */
[----:B------:R-:W-:Y:S02]  /*1210*/  ULOP3.LUT UR36, UR36, 0x1, URZ, 0xc0, !UPT ;  /* 0x0000000124247892 */ /* 0x000fe4000f8ec03f */
[----:B------:R-:W-:-:S04]  /*1220*/  USEL UR4, URZ, 0x1, !UP0 ;  /* 0x000000013f047887 */ /* 0x000fc8000c000000 */
[----:B------:R-:W-:-:S12]  /*1230*/  ULOP3.LUT UR37, UR37, UR4, URZ, 0x3c, !UPT ;  /* 0x0000000425257292 */ /* 0x000fd8000f8e3c3f */
.L_x_11:
[----:B------:R-:W-:Y:S05]  /*1240*/  @!P0 BRA `(.L_x_12) ;  /* 0x00000000003c8947 */ /* 0x000fea0003800000 */
        /* <DEDUP_REMOVED lines=9> */
[----:B------:R-:W-:Y:S01]  /*12e0*/  ULEA UR42, UR42, 0x3, 0x1 ;  /* 0x000000032a2a7891 */ /* 0x000fe2000f8e083f */
[----:B------:R-:W-:Y:S11]  /*12f0*/  BRA `(.L_x_15) ;  /* 0x0000000000147947 */ /* 0x000ff60003800000 */
.L_x_14:
[----:B------:R-:W-:Y:S01]  /*1300*/  ULEA UR42, UR42, 0x2, 0x1 ;  /* 0x000000022a2a7891 */ /* 0x000fe2000f8e083f */
[----:B------:R-:W-:Y:S11]  /*1310*/  BRA `(.L_x_15) ;  /* 0x00000000000c7947 */ /* 0x000ff60003800000 */
.L_x_13:
[----:B------:R-:W-:Y:S01]  /*1320*/  ULEA UR42, UR42, 0x1, 0x1 ;  /* 0x000000012a2a7891 */ /* 0x000fe2000f8e083f */
[----:B------:R-:W-:Y:S11]  /*1330*/  BRA `(.L_x_15) ;  /* 0x0000000000047947 */ /* 0x000ff60003800000 */
.L_x_12:
[----:B------:R-:W-:-:S12]  /*1340*/  USHF.L.U32 UR42, UR42, 0x1, URZ ;  /* 0x000000012a2a7899 */ /* 0x000fd8000800063f */
.L_x_15:
[----:B------:R-:W-:-:S06]  /*1350*/  UISETP.NE.AND UP0, UPT, UR50, 0x3, UPT ;  /* 0x000000033200788c */ /* 0x000fcc000bf05270 */
[----:B------:R-:W-:-:S13]  /*1360*/  PLOP3.LUT P0, PT, PT, PT, UP0, 0x80, 0x0 ;  /* 0x000000000000781c */ /* 0x000fda0003f0f008 */
[----:B------:R-:W-:Y:S05]  /*1370*/  @!P0 BRA `(.L_x_16) ;  /* 0x0000000000048947 */ /* 0x000fea0003800000 */
[----:B------:R-:W-:Y:S01]  /*1380*/  BPT.TRAP 0x1 ;  /* 0x000000040000795c */ /* 0x000fe20000300000 */
.L_x_16:
[----:B------:R-:W-:Y:S01]  /*1390*/  ULEA UR4, UR36, UR38, 0x3 ;  /* 0x0000002624047291 */ /* 0x000fe2000f8e183f */
[----:B------:R-:W-:Y:S01]  /*13a0*/  IMAD.U32 R0, RZ, RZ, UR37 ;  /* 0x00000025ff007e24 */ /* 0x000fe2000f8e00ff */
[----:B------:R-:W-:-:S04]  /*13b0*/  UISETP.NE.AND UP0, UPT, UR49, 0x3, UPT ;  /* 0x000000033100788c */ /* 0x000fc8000bf05270 */
[----:B------:R-:W-:Y:S02]  /*13c0*/  SHF.L.U32 R0, R0, 0x1f, RZ ;  /* 0x0000001f00007819 */ /* 0x000fe400000006ff */
[----:B------:R-:W-:Y:S02]  /*13d0*/  PLOP3.LUT P0, PT, PT, PT, UP0, 0x80, 0x0 ;  /* 0x000000000000781c */ /* 0x000fe40003f0f008 */
[----:B------:R-:W1:Y:S02]  /*13e0*/  SYNCS.PHASECHK.TRANS64.TRYWAIT P1, [UR4+0x1aa50], R0 ;  /* 0x01aa5000ff0075a7 */ /* 0x000e640008020144 */
[----:B-1----:R-:W-:Y:S09]  /*13f0*/  @!P1 BRA `(.L_x_17) ;  /* 0x00000084003c9947 */ /* 0x002ff20003800000 */
.L_x_120:
[----:B------:R-:W-:Y:S05]  /*1400*/  @!P0 BRA `(.L_x_18) ;  /* 0x0000000000048947 */ /* 0x000fea0003800000 */
[----:B------:R-:W-:Y:S01]  /*1410*/  BPT.TRAP 0x1 ;  /* 0x000000040000795c */ /* 0x000fe20000300000 */
.L_x_18:
[----:B------:R-:W-:Y:S01]  /*1420*/  ULEA UR35, UR58, UR38, 0x3 ;  /* 0x000000263a237291 */ /* 0x000fe2000f8e183f */
[----:B-1----:R-:W-:Y:S02]  /*1430*/  SHF.L.U32 R0, R112, 0x1f, RZ ;  /* 0x0000001f70007819 */ /* 0x002fe400000006ff */
[----:B------:R-:W-:-:S06]  /*1440*/  SHF.L.U32 R3, R113, 0x1f, RZ ;  /* 0x0000001f71037819 */ /* 0x000fcc00000006ff */
[----:B------:R-:W1:Y:S02]  /*1450*/  SYNCS.PHASECHK.TRANS64.TRYWAIT P1, [UR35+0x1aa00], R0 ;  /* 0x01aa0000ff0075a7 */ /* 0x000e640008020163 */
[----:B-1----:R-:W-:Y:S05]  /*1460*/  @!P1 BRA `(.L_x_19) ;  /* 0x0000008400389947 */ /* 0x002fea0003800000 */
.L_x_121:
[----:B------:R-:W2:Y:S02]  /*1470*/  SYNCS.PHASECHK.TRANS64.TRYWAIT P1, [UR46+-0x8], R3 ;  /* 0xfffff803ff0075a7 */ /* 0x000ea4000802016e */
[----:B--2---:R-:W-:Y:S05]  /*1480*/  @!P1 BRA `(.L_x_20) ;  /* 0x0000008400489947 */ /* 0x004fea0003800000 */
.L_x_122:
[----:B------:R-:W-:Y:S01]  /*1490*/  UIADD3 UR4, UR38, 0x7000, URZ ;  /* 0x0000700026047890 */ /* 0x000fe2000fffe03f */
[----:B------:R-:W-:Y:S01]  /*14a0*/  WARPGROUP.ARRIVE ;  /* 0x00000000000079c5 */ /* 0x000fe20000000000 */
[----:B------:R-:W-:Y:S02]  /*14b0*/  USHF.R.U32.HI UR5, URZ, 0x4, UR38 ;  /* 0x000000043f057899 */ /* 0x000fe40008011626 */
[----:B------:R-:W-:Y:S02]  /*14c0*/  USHF.R.U32.HI UR4, URZ, 0x4, UR4 ;  /* 0x000000043f047899 */ /* 0x000fe40008011604 */
[----:B------:R-:W-:Y:S02]  /*14d0*/  ULOP3.LUT UR5, UR5, 0x3fff, URZ, 0xc0, !UPT ;  /* 0x00003fff05057892 */ /* 0x000fe4000f8ec03f */
[----:B------:R-:W-:Y:S02]  /*14e0*/  ULOP3.LUT UR33, UR4, 0x3fff, URZ, 0xc0, !UPT ;  /* 0x00003fff04217892 */ /* 0x000fe4000f8ec03f */
[----:B------:R-:W-:-:S02]  /*14f0*/  ULOP3.LUT UR5, UR5, 0x10000, URZ, 0xfc, !UPT ;  /* 0x0001000005057892 */ /* 0x000fc4000f8efc3f */
[----:B------:R-:W-:Y:S02]  /*1500*/  ULOP3.LUT UR32, UR33, 0x10000, URZ, 0xfc, !UPT ;  /* 0x0001000021207892 */ /* 0x000fe4000f8efc3f */
[----:B------:R-:W-:Y:S02]  /*1510*/  UIMAD UR28, UR36, 0x380, UR5 ;  /* 0x00000380241c78a4 */ /* 0x000fe4000f8e0205 */
[----:B------:R-:W-:Y:S01]  /*1520*/  UIMAD UR30, UR58, 0x380, UR32 ;  /* 0x000003803a1e78a4 */ /* 0x000fe2000f8e0220 */
[----:B------:R-:W-:Y:S01]  /*1530*/  UMOV UR29, 0xc0000010 ;  /* 0xc0000010001d7882 */ /* 0x000fe20000000000 */
[----:B------:R-:W-:Y:S01]  /*1540*/  UMOV UR31, 0xc0000010 ;  /* 0xc0000010001f7882 */ /* 0x000fe20000000000 */
[----:B------:R-:W-:Y:S02]  /*1550*/  UIADD3 UR4, UR28, 0x80, URZ ;  /* 0x000000801c047890 */ /* 0x000fe4000fffe03f */
[----:B------:R-:W-:Y:S01]  /*1560*/  UIADD3 UR6, UR30, 0x80, URZ ;  /* 0x000000801e067890 */ /* 0x000fe2000fffe03f */
[----:B------:R-:W-:-:S03]  /*1570*/  UMOV UR5, 0xc0000010 ;  /* 0xc000001000057882 */ /* 0x000fc60000000000 */
[----:B------:R-:W-:Y:S01]  /*1580*/  HGMMA.64x64x16.F32 R24, gdesc[UR28], RZ, !UPT, gsb0 ;  /* 0x00e000001c1879f0 */ /* 0x000fe2000c0008ff */
[----:B------:R-:W-:Y:S01]  /*1590*/  UMOV UR7, 0xc0000010 ;  /* 0xc000001000077882 */ /* 0x000fe20000000000 */
[----:B------:R-:W-:Y:S02]  /*15a0*/  UIADD3 UR8, UR28, 0x100, URZ ;  /* 0x000001001c087890 */ /* 0x000fe4000fffe03f */
[----:B------:R-:W-:Y:S01]  /*15b0*/  UIADD3 UR10, UR30, 0x100, URZ ;  /* 0x000001001e0a7890 */ /* 0x000fe2000fffe03f */
[----:B------:R-:W-:Y:S01]  /*15c0*/  UMOV UR9, 0xc0000010 ;  /* 0xc000001000097882 */ /* 0x000fe20000000000 */
[----:B------:R-:W-:Y:S01]  /*15d0*/  UMOV UR11, 0xc0000010 ;  /* 0xc0000010000b7882 */ /* 0x000fe20000000000 */
[----:B------:R-:W-:Y:S02]  /*15e0*/  UIADD3 UR12, UR28, 0x180, URZ ;  /* 0x000001801c0c7890 */ /* 0x000fe4000fffe03f */
[----:B------:R-:W-:Y:S01]  /*15f0*/  UIADD3 UR14, UR30, 0x180, URZ ;  /* 0x000001801e0e7890 */ /* 0x000fe2000fffe03f */
[----:B------:R-:W-:Y:S01]  /*1600*/  UMOV UR13, 0xc0000010 ;  /* 0xc0000010000d7882 */ /* 0x000fe20000000000 */
[----:B------:R-:W-:Y:S01]  /*1610*/  UMOV UR15, 0xc0000010 ;  /* 0xc0000010000f7882 */ /* 0x000fe20000000000 */
[----:B------:R-:W-:-:S02]  /*1620*/  UIADD3 UR16, UR28, 0x200, URZ ;  /* 0x000002001c107890 */ /* 0x000fc4000fffe03f */
[----:B------:R-:W-:Y:S01]  /*1630*/  UIADD3 UR18, UR30, 0x200, URZ ;  /* 0x000002001e127890 */ /* 0x000fe2000fffe03f */
[----:B------:R-:W-:Y:S01]  /*1640*/  UMOV UR17, 0xc0000010 ;  /* 0xc000001000117882 */ /* 0x000fe20000000000 */
        /* <DEDUP_REMOVED lines=9> */
[----:B------:R-:W-:-:S04]  /*16e0*/  UIADD3 UR34, UR58, 0x1, URZ ;  /* 0x000000013a227890 */ /* 0x000fc8000fffe03f */
[----:B------:R-:W-:-:S04]  /*16f0*/  UISETP.NE.AND UP0, UPT, UR34, 0x5, UPT ;  /* 0x000000052200788c */ /* 0x000fc8000bf05270 */
[----:B------:R-:W-:Y:S01]  /*1700*/  USEL UR34, UR34, URZ, UP0 ;  /* 0x0000003f22227287 */ /* 0x000fe20008000000 */
[----:B------:R-:W-:Y:S02]  /*1710*/  WARPGROUP.DEPBAR.LE gsb0, 0x0 ;  /* 0x00008000000079c5 */ /* 0x000fe40000010000 */
[----:B------:R-:W-:-:S06]  /*1720*/  WARPGROUP.ARRIVE ;  /* 0x00000000000079c5 */ /* 0x000fcc0000000000 */
[----:B------:R-:W-:Y:S01]  /*1730*/  HGMMA.64x64x16.F32 R24, gdesc[UR4], R24, gsb0 ;  /* 0x00e00000041879f0 */ /* 0x000fe20008000818 */
[----:B------:R-:W-:Y:S02]  /*1740*/  ULDC UR6, c[0x0][0x604] ;  /* 0x0001810000067ab9 */ /* 0x000fe40000000800 */
[----:B------:R-:W-:Y:S02]  /*1750*/  WARPGROUP.DEPBAR.LE gsb0, 0x0 ;  /* 0x00008000000079c5 */ /* 0x000fe40000010000 */
[----:B------:R-:W-:-:S06]  /*1760*/  WARPGROUP.ARRIVE ;  /* 0x00000000000079c5 */ /* 0x000fcc0000000000 */
[----:B------:R-:W-:Y:S03]  /*1770*/  HGMMA.64x64x16.F32 R24, gdesc[UR8], R24, gsb0 ;  /* 0x00e00000081879f0 */ /* 0x000fe60008000818 */
        /* <DEDUP_REMOVED lines=13> */
[----:B-1----:R-:W-:-:S04]  /*1850*/  FMNMX R3, R24, R25, !PT ;  /* 0x0000001918037209 */ /* 0x002fc80007800000 */
[----:B------:R-:W-:-:S04]  /*1860*/  FMNMX R0, R28, R3, !PT ;  /* 0x000000031c007209 */ /* 0x000fc80007800000 */
        /* <DEDUP_REMOVED lines=11> */
[----:B------:R-:W-:Y:S02]  /*1920*/  FMNMX R0, R52, R3, !PT ;  /* 0x0000000334007209 */ /* 0x000fe40007800000 */
[----:B------:R-:W-:Y:S02]  /*1930*/  FMNMX R3, R26, R27, !PT ;  /* 0x0000001b1a037209 */ /* 0x000fe40007800000 */
[----:B------:R-:W-:-:S05]  /*1940*/  FMNMX R5, R53, R0, !PT ;  /* 0x0000000035057209 */ /* 0x000fca0007800000 */
[----:B------:R-:W1:Y:S02]  /*1950*/  SHFL.BFLY PT, R0, R5, 0x1, 0x1f ;  /* 0x0c201f0005007f89 */ /* 0x000e6400000e0000 */
[----:B-1----:R-:W-:Y:S02]  /*1960*/  FMNMX R6, R5, R0, !PT ;  /* 0x0000000005067209 */ /* 0x002fe40007800000 */
[----:B------:R-:W-:-:S03]  /*1970*/  FMNMX R0, R30, R3, !PT ;  /* 0x000000031e007209 */ /* 0x000fc60007800000 */
[----:B------:R-:W1:Y:S01]  /*1980*/  SHFL.BFLY PT, R7, R6, 0x2, 0x1f ;  /* 0x0c401f0006077f89 */ /* 0x000e6200000e0000 */
[----:B------:R-:W-:-:S04]  /*1990*/  FMNMX R3, R31, R0, !PT ;  /* 0x000000001f037209 */ /* 0x000fc80007800000 */
[----:B------:R-:W-:-:S04]  /*19a0*/  FMNMX R0, R34, R3, !PT ;  /* 0x0000000322007209 */ /* 0x000fc80007800000 */
[----:B------:R-:W-:-:S04]  /*19b0*/  FMNMX R3, R35, R0, !PT ;  /* 0x0000000023037209 */ /* 0x000fc80007800000 */
[----:B------:R-:W-:-:S04]  /*19c0*/  FMNMX R0, R38, R3, !PT ;  /* 0x0000000326007209 */ /* 0x000fc80007800000 */
[----:B------:R-:W-:-:S04]  /*19d0*/  FMNMX R3, R39, R0, !PT ;  /* 0x0000000027037209 */ /* 0x000fc80007800000 */
[----:B------:R-:W-:Y:S02]  /*19e0*/  FMNMX R0, R42, R3, !PT ;  /* 0x000000032a007209 */ /* 0x000fe40007800000 */
[----:B-1----:R-:W-:Y:S02]  /*19f0*/  FMNMX R4, R6, R7, !PT ;  /* 0x0000000706047209 */ /* 0x002fe40007800000 */
[----:B------:R-:W-:Y:S02]  /*1a00*/  FMNMX R3, R43, R0, !PT ;  /* 0x000000002b037209 */ /* 0x000fe40007800000 */
[----:B------:R-:W-:Y:S02]  /*1a10*/  FSETP.NEU.AND P1, PT, R4, -INF , PT ;  /* 0xff8000000400780b */ /* 0x000fe40003f2d000 */
[----:B------:R-:W-:Y:S02]  /*1a20*/  FMNMX R0, R46, R3, !PT ;  /* 0x000000032e007209 */ /* 0x000fe40007800000 */
[----:B------:R-:W-:-:S02]  /*1a30*/  FSEL R5, R4, RZ, P1 ;  /* 0x000000ff04057208 */ /* 0x000fc40000800000 */
[----:B------:R-:W-:-:S03]  /*1a40*/  FMNMX R3, R47, R0, !PT ;  /* 0x000000002f037209 */ /* 0x000fc60007800000 */
[----:B------:R-:W-:Y:S01]  /*1a50*/  FMUL R6, R5, UR6 ;  /* 0x0000000605067c20 */ /* 0x000fe20008400000 */
[----:B------:R-:W-:-:S03]  /*1a60*/  FMNMX R0, R50, R3, !PT ;  /* 0x0000000332007209 */ /* 0x000fc60007800000 */
[--C-:B------:R-:W-:Y:S01]  /*1a70*/  FFMA R24, R24, UR6, -R6.reuse ;  /* 0x0000000618187c23 */ /* 0x100fe20008000806 */
[--C-:B------:R-:W-:Y:S01]  /*1a80*/  FFMA R25, R25, UR6, -R6.reuse ;  /* 0x0000000619197c23 */ /* 0x100fe20008000806 */
[----:B------:R-:W-:Y:S01]  /*1a90*/  FMNMX R3, R51, R0, !PT ;  /* 0x0000000033037209 */ /* 0x000fe20007800000 */
[--C-:B------:R-:W-:Y:S01]  /*1aa0*/  FFMA R36, R36, UR6, -R6.reuse ;  /* 0x0000000624247c23 */ /* 0x100fe20008000806 */
[--C-:B------:R-:W-:Y:S01]  /*1ab0*/  FFMA R29, R29, UR6, -R6.reuse ;  /* 0x000000061d1d7c23 */ /* 0x100fe20008000806 */
[----:B------:R-:W-:Y:S01]  /*1ac0*/  FSETP.GEU.AND P5, PT, R24, -126, PT ;  /* 0xc2fc00001800780b */ /* 0x000fe20003fae000 */
[--C-:B------:R-:W-:Y:S01]  /*1ad0*/  FFMA R33, R33, UR6, -R6.reuse ;  /* 0x0000000621217c23 */ /* 0x100fe20008000806 */
[----:B------:R-:W-:Y:S01]  /*1ae0*/  FSETP.GEU.AND P6, PT, R25, -126, PT ;  /* 0xc2fc00001900780b */ /* 0x000fe20003fce000 */
[--C-:B------:R-:W-:Y:S01]  /*1af0*/  FFMA R28, R28, UR6, -R6.reuse ;  /* 0x000000061c1c7c23 */ /* 0x100fe20008000806 */
[----:B------:R-:W-:Y:S01]  /*1b00*/  FMNMX R0, R54, R3, !PT ;  /* 0x0000000336007209 */ /* 0x000fe20007800000 */
[--C-:B------:R-:W-:Y:S01]  /*1b10*/  FFMA R32, R32, UR6, -R6.reuse ;  /* 0x0000000620207c23 */ /* 0x100fe20008000806 */
[--C-:B------:R-:W-:Y:S01]  /*1b20*/  FFMA R37, R37, UR6, -R6.reuse ;  /* 0x0000000625257c23 */ /* 0x100fe20008000806 */
[----:B------:R-:W-:Y:S01]  /*1b30*/  FSETP.GEU.AND P2, PT, R29, -126, PT ;  /* 0xc2fc00001d00780b */ /* 0x000fe20003f4e000 */
[--C-:B------:R-:W-:Y:S01]  /*1b40*/  FFMA R41, R41, UR6, -R6.reuse ;  /* 0x0000000629297c23 */ /* 0x100fe20008000806 */
[----:B------:R-:W-:Y:S01]  /*1b50*/  FMNMX R0, R55, R0, !PT ;  /* 0x0000000037007209 */ /* 0x000fe20007800000 */
[--C-:B------:R-:W-:Y:S01]  /*1b60*/  FFMA R45, R45, UR6, -R6.reuse ;  /* 0x000000062d2d7c23 */ /* 0x100fe20008000806 */
[----:B------:R-:W-:Y:S01]  /*1b70*/  FSETP.GEU.AND P4, PT, R33, -126, PT ;  /* 0xc2fc00002100780b */ /* 0x000fe20003f8e000 */
[--C-:B------:R-:W-:Y:S01]  /*1b80*/  FFMA R40, R40, UR6, -R6.reuse ;  /* 0x0000000628287c23 */ /* 0x100fe20008000806 */
[----:B------:R-:W-:Y:S01]  /*1b90*/  @!P5 FMUL R24, R24, 0.5 ;  /* 0x3f0000001818d820 */ /* 0x000fe20000400000 */
[----:B------:R-:W1:Y:S01]  /*1ba0*/  SHFL.BFLY PT, R3, R0, 0x1, 0x1f ;  /* 0x0c201f0000037f89 */ /* 0x000e6200000e0000 */
[----:B------:R-:W-:Y:S01]  /*1bb0*/  @!P6 FMUL R25, R25, 0.5 ;  /* 0x3f0000001919e820 */ /* 0x000fe20000400000 */
[----:B------:R-:W-:Y:S01]  /*1bc0*/  FSETP.GEU.AND P3, PT, R28, -126, PT ;  /* 0xc2fc00001c00780b */ /* 0x000fe20003f6e000 */
[--C-:B------:R-:W-:Y:S01]  /*1bd0*/  FFMA R44, R44, UR6, -R6.reuse ;  /* 0x000000062c2c7c23 */ /* 0x100fe20008000806 */
[----:B------:R-:W-:Y:S01]  /*1be0*/  FSETP.GEU.AND P1, PT, R32, -126, PT ;  /* 0xc2fc00002000780b */ /* 0x000fe20003f2e000 */
[----:B------:R-:W2:Y:S01]  /*1bf0*/  MUFU.EX2 R24, R24 ;  /* 0x0000001800187308 */ /* 0x000ea20000000800 */
[----:B------:R-:W-:Y:S01]  /*1c00*/  @!P2 FMUL R29, R29, 0.5 ;  /* 0x3f0000001d1da820 */ /* 0x000fe20000400000 */
[--C-:B------:R-:W-:Y:S01]  /*1c10*/  FFMA R48, R48, UR6, -R6.reuse ;  /* 0x0000000630307c23 */ /* 0x100fe20008000806 */
[--C-:B------:R-:W-:Y:S01]  /*1c20*/  FFMA R49, R49, UR6, -R6.reuse ;  /* 0x0000000631317c23 */ /* 0x100fe20008000806 */
[--C-:B------:R-:W-:Y:S01]  /*1c30*/  FFMA R52, R52, UR6, -R6.reuse ;  /* 0x0000000634347c23 */ /* 0x100fe20008000806 */
[----:B------:R-:W-:Y:S01]  /*1c40*/  @!P4 FMUL R33, R33, 0.5 ;  /* 0x3f0000002121c820 */ /* 0x000fe20000400000 */
[----:B------:R-:W-:-:S02]  /*1c50*/  FFMA R53, R53, UR6, -R6 ;  /* 0x0000000635357c23 */ /* 0x000fc40008000806 */
[----:B------:R-:W3:Y:S02]  /*1c60*/  MUFU.EX2 R25, R25 ;  /* 0x0000001900197308 */ /* 0x000ee40000000800 */
[----:B------:R-:W-:Y:S02]  /*1c70*/  @!P3 FMUL R28, R28, 0.5 ;  /* 0x3f0000001c1cb820 */ /* 0x000fe40000400000 */
[----:B------:R-:W-:-:S04]  /*1c80*/  @!P1 FMUL R32, R32, 0.5 ;  /* 0x3f00000020209820 */ /* 0x000fc80000400000 */
[----:B------:R-:W4:Y:S01]  /*1c90*/  MUFU.EX2 R29, R29 ;  /* 0x0000001d001d7308 */ /* 0x000f220000000800 */
[----:B--2---:R-:W-:Y:S01]  /*1ca0*/  @!P5 FMUL R24, R24, R24 ;  /* 0x000000181818d220 */ /* 0x004fe20000400000 */
[----:B------:R-:W-:Y:S02]  /*1cb0*/  FSETP.GEU.AND P5, PT, R36, -126, PT ;  /* 0xc2fc00002400780b */ /* 0x000fe40003fae000 */
[----:B-1----:R-:W-:-:S04]  /*1cc0*/  FMNMX R3, R0, R3, !PT ;  /* 0x0000000300037209 */ /* 0x002fc80007800000 */
[----:B------:R-:W1:Y:S01]  /*1cd0*/  MUFU.EX2 R33, R33 ;  /* 0x0000002100217308 */ /* 0x000e620000000800 */
[----:B---3--:R-:W-:Y:S01]  /*1ce0*/  @!P6 FMUL R25, R25, R25 ;  /* 0x000000191919e220 */ /* 0x008fe20000400000 */
[----:B------:R-:W-:Y:S01]  /*1cf0*/  FSETP.GEU.AND P6, PT, R37, -126, PT ;  /* 0xc2fc00002500780b */ /* 0x000fe20003fce000 */
[----:B------:R-:W2:Y:S04]  /*1d00*/  SHFL.BFLY PT, R0, R3, 0x2, 0x1f ;  /* 0x0c401f0003007f89 */ /* 0x000ea800000e0000 */
[----:B------:R-:W-:Y:S01]  /*1d10*/  @!P5 FMUL R36, R36, 0.5 ;  /* 0x3f0000002424d820 */ /* 0x000fe20000400000 */
[----:B------:R-:W3:Y:S01]  /*1d20*/  MUFU.EX2 R28, R28 ;  /* 0x0000001c001c7308 */ /* 0x000ee20000000800 */
[----:B----4-:R-:W-:Y:S01]  /*1d30*/  @!P2 FMUL R29, R29, R29 ;  /* 0x0000001d1d1da220 */ /* 0x010fe20000400000 */
[----:B------:R-:W-:-:S05]  /*1d40*/  FSETP.GEU.AND P2, PT, R41, -126, PT ;  /* 0xc2fc00002900780b */ /* 0x000fca0003f4e000 */
[----:B------:R-:W-:Y:S01]  /*1d50*/  @!P6 FMUL R37, R37, 0.5 ;  /* 0x3f0000002525e820 */ /* 0x000fe20000400000 */
[----:B------:R-:W4:Y:S01]  /*1d60*/  MUFU.EX2 R36, R36 ;  /* 0x0000002400247308 */ /* 0x000f220000000800 */
[----:B-1----:R-:W-:Y:S01]  /*1d70*/  @!P4 FMUL R33, R33, R33 ;  /* 0x000000212121c220 */ /* 0x002fe20000400000 */
[----:B------:R-:W-:-:S05]  /*1d80*/  FSETP.GEU.AND P4, PT, R45, -126, PT ;  /* 0xc2fc00002d00780b */ /* 0x000fca0003f8e000 */
[----:B------:R-:W-:Y:S01]  /*1d90*/  @!P2 FMUL R41, R41, 0.5 ;  /* 0x3f0000002929a820 */ /* 0x000fe20000400000 */
[----:B------:R-:W1:Y:S01]  /*1da0*/  MUFU.EX2 R32, R32 ;  /* 0x0000002000207308 */ /* 0x000e620000000800 */
[----:B---3--:R-:W-:Y:S01]  /*1db0*/  @!P3 FMUL R28, R28, R28 ;  /* 0x0000001c1c1cb220 */ /* 0x008fe20000400000 */
[----:B------:R-:W-:Y:S02]  /*1dc0*/  FSETP.GEU.AND P3, PT, R40, -126, PT ;  /* 0xc2fc00002800780b */ /* 0x000fe40003f6e000 */
[----:B--2---:R-:W-:-:S03]  /*1dd0*/  FMNMX R5, R3, R0, !PT ;  /* 0x0000000003057209 */ /* 0x004fc60007800000 */
[----:B------:R-:W-:Y:S01]  /*1de0*/  @!P4 FMUL R45, R45, 0.5 ;  /* 0x3f0000002d2dc820 */ /* 0x000fe20000400000 */
[----:B------:R-:W2:Y:S01]  /*1df0*/  MUFU.EX2 R37, R37 ;  /* 0x0000002500257308 */ /* 0x000ea20000000800 */
[----:B----4-:R-:W-:Y:S01]  /*1e00*/  @!P5 FMUL R36, R36, R36 ;  /* 0x000000242424d220 */ /* 0x010fe20000400000 */
[----:B------:R-:W-:-:S04]  /*1e10*/  FSETP.NEU.AND P5, PT, R5, -INF , PT ;  /* 0xff8000000500780b */ /* 0x000fc80003fad000 */
[----:B------:R-:W-:Y:S01]  /*1e20*/  FSEL R0, R5, RZ, P5 ;  /* 0x000000ff05007208 */ /* 0x000fe20002800000 */
[----:B------:R-:W-:Y:S01]  /*1e30*/  @!P3 FMUL R40, R40, 0.5 ;  /* 0x3f0000002828b820 */ /* 0x000fe20000400000 */
[----:B------:R-:W-:Y:S01]  /*1e40*/  FSETP.GEU.AND P5, PT, R49, -126, PT ;  /* 0xc2fc00003100780b */ /* 0x000fe20003fae000 */
[----:B-1----:R-:W-:Y:S01]  /*1e50*/  @!P1 FMUL R32, R32, R32 ;  /* 0x0000002020209220 */ /* 0x002fe20000400000 */
[----:B------:R-:W-:Y:S01]  /*1e60*/  FSETP.GEU.AND P1, PT, R44, -126, PT ;  /* 0xc2fc00002c00780b */ /* 0x000fe20003f2e000 */
[----:B------:R-:W1:Y:S01]  /*1e70*/  MUFU.EX2 R8, R41 ;  /* 0x0000002900087308 */ /* 0x000e620000000800 */
[----:B------:R-:W-:-:S04]  /*1e80*/  FMUL R0, R0, UR6 ;  /* 0x0000000600007c20 */ /* 0x000fc80008400000 */
[--C-:B------:R-:W-:Y:S01]  /*1e90*/  FFMA R27, R27, UR6, -R0.reuse ;  /* 0x000000061b1b7c23 */ /* 0x100fe20008000800 */
[----:B--2---:R-:W-:Y:S01]  /*1ea0*/  @!P6 FMUL R37, R37, R37 ;  /* 0x000000252525e220 */ /* 0x004fe20000400000 */
[----:B------:R-:W-:Y:S01]  /*1eb0*/  FSETP.GEU.AND P6, PT, R48, -126, PT ;  /* 0xc2fc00003000780b */ /* 0x000fe20003fce000 */
[----:B------:R-:W2:Y:S01]  /*1ec0*/  MUFU.EX2 R10, R45 ;  /* 0x0000002d000a7308 */ /* 0x000ea20000000800 */
[--C-:B------:R-:W-:Y:S01]  /*1ed0*/  FFMA R26, R26, UR6, -R0.reuse ;  /* 0x000000061a1a7c23 */ /* 0x100fe20008000800 */
[----:B------:R-:W-:Y:S01]  /*1ee0*/  @!P5 FMUL R49, R49, 0.5 ;  /* 0x3f0000003131d820 */ /* 0x000fe20000400000 */
[--C-:B------:R-:W-:Y:S01]  /*1ef0*/  FFMA R30, R30, UR6, -R0.reuse ;  /* 0x000000061e1e7c23 */ /* 0x100fe20008000800 */
[----:B------:R-:W-:Y:S01]  /*1f00*/  @!P1 FMUL R44, R44, 0.5 ;  /* 0x3f0000002c2c9820 */ /* 0x000fe20000400000 */
[--C-:B------:R-:W-:Y:S01]  /*1f10*/  FFMA R31, R31, UR6, -R0.reuse ;  /* 0x000000061f1f7c23 */ /* 0x100fe20008000800 */
[--C-:B------:R-:W-:Y:S01]  /*1f20*/  FFMA R35, R35, UR6, -R0.reuse ;  /* 0x0000000623237c23 */ /* 0x100fe20008000800 */
[--C-:B------:R-:W-:Y:S01]  /*1f30*/  FFMA R34, R34, UR6, -R0.reuse ;  /* 0x0000000622227c23 */ /* 0x100fe20008000800 */
[----:B------:R-:W3:Y:S01]  /*1f40*/  MUFU.EX2 R7, R40 ;  /* 0x0000002800077308 */ /* 0x000ee20000000800 */
[----:B-1----:R-:W-:Y:S01]  /*1f50*/  @!P2 FMUL R8, R8, R8 ;  /* 0x000000080808a220 */ /* 0x002fe20000400000 */
[----:B------:R-:W-:Y:S01]  /*1f60*/  FSETP.GEU.AND P2, PT, R53, -126, PT ;  /* 0xc2fc00003500780b */ /* 0x000fe20003f4e000 */
[--C-:B------:R-:W-:Y:S01]  /*1f70*/  FFMA R3, R38, UR6, -R0.reuse ;  /* 0x0000000626037c23 */ /* 0x100fe20008000800 */
[----:B------:R-:W-:Y:S01]  /*1f80*/  @!P6 FMUL R48, R48, 0.5 ;  /* 0x3f0000003030e820 */ /* 0x000fe20000400000 */
[--C-:B------:R-:W-:Y:S01]  /*1f90*/  FFMA R39, R39, UR6, -R0.reuse ;  /* 0x0000000627277c23 */ /* 0x100fe20008000800 */
[--C-:B------:R-:W-:Y:S01]  /*1fa0*/  FFMA R42, R42, UR6, -R0.reuse ;  /* 0x000000062a2a7c23 */ /* 0x100fe20008000800 */
[--C-:B------:R-:W-:Y:S01]  /*1fb0*/  FFMA R43, R43, UR6, -R0.reuse ;  /* 0x000000062b2b7c23 */ /* 0x100fe20008000800 */
[----:B------:R-:W1:Y:S01]  /*1fc0*/  MUFU.EX2 R9, R44 ;  /* 0x0000002c00097308 */ /* 0x000e620000000800 */
[----:B--2---:R-:W-:Y:S01]  /*1fd0*/  @!P4 FMUL R10, R10, R10 ;  /* 0x0000000a0a0ac220 */ /* 0x004fe20000400000 */
[----:B------:R-:W-:Y:S01]  /*1fe0*/  FSETP.GEU.AND P4, PT, R27, -126, PT ;  /* 0xc2fc00001b00780b */ /* 0x000fe20003f8e000 */
[--C-:B------:R-:W-:Y:S01]  /*1ff0*/  FFMA R46, R46, UR6, -R0.reuse ;  /* 0x000000062e2e7c23 */ /* 0x100fe20008000800 */
[--C-:B------:R-:W-:Y:S01]  /*2000*/  FFMA R47, R47, UR6, -R0.reuse ;  /* 0x000000062f2f7c23 */ /* 0x100fe20008000800 */
[--C-:B------:R-:W-:Y:S01]  /*2010*/  FFMA R50, R50, UR6, -R0.reuse ;  /* 0x0000000632327c23 */ /* 0x100fe20008000800 */
[--C-:B------:R-:W-:Y:S01]  /*2020*/  FFMA R51, R51, UR6, -R0.reuse ;  /* 0x0000000633337c23 */ /* 0x100fe20008000800 */
[----:B------:R-:W-:Y:S01]  /*2030*/  @!P2 FMUL R53, R53, 0.5 ;  /* 0x3f0000003535a820 */ /* 0x000fe20000400000 */
[----:B------:R-:W2:Y:S01]  /*2040*/  MUFU.EX2 R11, R48 ;  /* 0x00000030000b7308 */ /* 0x000ea20000000800 */
[----:B---3--:R-:W-:Y:S01]  /*2050*/  @!P3 FMUL R7, R7, R7 ;  /* 0x000000070707b220 */ /* 0x008fe20000400000 */
[----:B------:R-:W-:Y:S01]  /*2060*/  FSETP.GEU.AND P3, PT, R52, -126, PT ;  /* 0xc2fc00003400780b */ /* 0x000fe20003f6e000 */
[--C-:B------:R-:W-:Y:S01]  /*2070*/  FFMA R54, R54, UR6, -R0.reuse ;  /* 0x0000000636367c23 */ /* 0x100fe20008000800 */
[----:B------:R-:W-:Y:S01]  /*2080*/  FFMA R0, R55, UR6, -R0 ;  /* 0x0000000637007c23 */ /* 0x000fe20008000800 */
[----:B------:R-:W-:-:S02]  /*2090*/  USEL UR6, URZ, 0x1, UP0 ;  /* 0x000000013f067887 */ /* 0x000fc40008000000 */
[----:B------:R-:W-:Y:S01]  /*20a0*/  @!P4 FMUL R27, R27, 0.5 ;  /* 0x3f0000001b1bc820 */ /* 0x000fe20000400000 */
[----:B------:R-:W3:Y:S01]  /*20b0*/  MUFU.EX2 R6, R49 ;  /* 0x0000003100067308 */ /* 0x000ee20000000800 */
[----:B-1----:R-:W-:Y:S01]  /*20c0*/  @!P1 FMUL R9, R9, R9 ;  /* 0x0000000909099220 */ /* 0x002fe20000400000 */
[----:B------:R-:W-:Y:S02]  /*20d0*/  FSETP.GEU.AND P1, PT, R26, -126, PT ;  /* 0xc2fc00001a00780b */ /* 0x000fe40003f2e000 */
[----:B------:R-:W-:-:S03]  /*20e0*/  LOP3.LUT R112, R112, UR6, RZ, 0x3c, !PT ;  /* 0x0000000670707c12 */ /* 0x000fc6000f8e3cff */
[----:B------:R-:W-:Y:S01]  /*20f0*/  @!P3 FMUL R52, R52, 0.5 ;  /* 0x3f0000003434b820 */ /* 0x000fe20000400000 */
[----:B------:R-:W1:Y:S01]  /*2100*/  MUFU.EX2 R12, R53 ;  /* 0x00000035000c7308 */ /* 0x000e620000000800 */
[----:B--2---:R-:W-:Y:S01]  /*2110*/  @!P6 FMUL R11, R11, R11 ;  /* 0x0000000b0b0be220 */ /* 0x004fe20000400000 */
[----:B------:R-:W-:-:S05]  /*2120*/  FSETP.GEU.AND P6, PT, R30, -126, PT ;  /* 0xc2fc00001e00780b */ /* 0x000fca0003fce000 */
[----:B------:R-:W-:Y:S01]  /*2130*/  @!P1 FMUL R26, R26, 0.5 ;  /* 0x3f0000001a1a9820 */ /* 0x000fe20000400000 */
[----:B------:R-:W2:Y:S01]  /*2140*/  MUFU.EX2 R13, R52 ;  /* 0x00000034000d7308 */ /* 0x000ea20000000800 */
[----:B---3--:R-:W-:Y:S01]  /*2150*/  @!P5 FMUL R6, R6, R6 ;  /* 0x000000060606d220 */ /* 0x008fe20000400000 */
[----:B------:R-:W-:-:S03]  /*2160*/  FSETP.GEU.AND P5, PT, R31, -126, PT ;  /* 0xc2fc00001f00780b */ /* 0x000fc60003fae000 */
[----:B------:R-:W-:Y:S01]  /*2170*/  FADD R41, R33, R6 ;  /* 0x0000000621297221 */ /* 0x000fe20000000000 */
[----:B------:R-:W-:Y:S01]  /*2180*/  F2FP.F16.F32.PACK_AB R116, R6, R11 ;  /* 0x0000000b0674723e */ /* 0x000fe200000000ff */
[----:B------:R-:W-:Y:S01]  /*2190*/  @!P6 FMUL R30, R30, 0.5 ;  /* 0x3f0000001e1ee820 */ /* 0x000fe20000400000 */
[----:B------:R3:W4:Y:S01]  /*21a0*/  MUFU.EX2 R14, R26 ;  /* 0x0000001a000e7308 */ /* 0x0007220000000800 */
[----:B-1----:R-:W-:Y:S01]  /*21b0*/  @!P2 FMUL R12, R12, R12 ;  /* 0x0000000c0c0ca220 */ /* 0x002fe20000400000 */
[----:B------:R-:W-:-:S03]  /*21c0*/  FSETP.GEU.AND P2, PT, R35, -126, PT ;  /* 0xc2fc00002300780b */ /* 0x000fc60003f4e000 */
[----:B------:R-:W-:Y:S02]  /*21d0*/  FADD R45, R37, R12 ;  /* 0x0000000c252d7221 */ /* 0x000fe40000000000 */
[----:B------:R-:W-:Y:S01]  /*21e0*/  @!P5 FMUL R31, R31, 0.5 ;  /* 0x3f0000001f1fd820 */ /* 0x000fe20000400000 */
[----:B------:R-:W1:Y:S01]  /*21f0*/  MUFU.EX2 R27, R27 ;  /* 0x0000001b001b7308 */ /* 0x000e620000000800 */
[----:B--2---:R-:W-:Y:S01]  /*2200*/  @!P3 FMUL R13, R13, R13 ;  /* 0x0000000d0d0db220 */ /* 0x004fe20000400000 */
[----:B------:R-:W-:Y:S01]  /*2210*/  FSETP.GEU.AND P3, PT, R34, -126, PT ;  /* 0xc2fc00002200780b */ /* 0x000fe20003f6e000 */
[----:B---3--:R-:W-:-:S03]  /*2220*/  FADD R26, R25, R8 ;  /* 0x00000008191a7221 */ /* 0x008fc60000000000 */
[----:B------:R-:W-:Y:S01]  /*2230*/  F2FP.F16.F32.PACK_AB R118, R12, R13 ;  /* 0x0000000d0c76723e */ /* 0x000fe200000000ff */
[----:B------:R-:W-:Y:S01]  /*2240*/  @!P2 FMUL R35, R35, 0.5 ;  /* 0x3f0000002323a820 */ /* 0x000fe20000400000 */
[----:B------:R2:W3:Y:S01]  /*2250*/  MUFU.EX2 R15, R30 ;  /* 0x0000001e000f7308 */ /* 0x0004e20000000800 */
[----:B----4-:R-:W-:Y:S01]  /*2260*/  @!P1 FMUL R14, R14, R14 ;  /* 0x0000000e0e0e9220 */ /* 0x010fe20000400000 */
[----:B------:R-:W-:Y:S01]  /*2270*/  FSETP.GEU.AND P1, PT, R3, -126, PT ;  /* 0xc2fc00000300780b */ /* 0x000fe20003f2e000 */
[----:B------:R-:W-:-:S04]  /*2280*/  FADD R26, R26, R41 ;  /* 0x000000291a1a7221 */ /* 0x000fc80000000000 */
[----:B------:R-:W-:Y:S01]  /*2290*/  @!P3 FMUL R34, R34, 0.5 ;  /* 0x3f0000002222b820 */ /* 0x000fe20000400000 */
[----:B------:R-:W4:Y:S01]  /*22a0*/  MUFU.EX2 R20, R31 ;  /* 0x0000001f00147308 */ /* 0x000f220000000800 */
[----:B-1----:R-:W-:Y:S01]  /*22b0*/  @!P4 FMUL R27, R27, R27 ;  /* 0x0000001b1b1bc220 */ /* 0x002fe20000400000 */
[----:B------:R-:W-:Y:S01]  /*22c0*/  FSETP.GEU.AND P4, PT, R39, -126, PT ;  /* 0xc2fc00002700780b */ /* 0x000fe20003f8e000 */
[----:B--2---:R-:W-:-:S04]  /*22d0*/  FADD R30, R28, R9 ;  /* 0x000000091c1e7221 */ /* 0x004fc80000000000 */
[----:B------:R-:W-:Y:S01]  /*22e0*/  @!P1 FMUL R3, R3, 0.5 ;  /* 0x3f00000003039820 */ /* 0x000fe20000400000 */
[----:B------:R-:W1:Y:S01]  /*22f0*/  MUFU.EX2 R38, R35 ;  /* 0x0000002300267308 */ /* 0x000e620000000800 */
[----:B---3--:R-:W-:Y:S01]  /*2300*/  @!P6 FMUL R15, R15, R15 ;  /* 0x0000000f0f0fe220 */ /* 0x008fe20000400000 */
[----:B------:R-:W-:-:S05]  /*2310*/  FSETP.GEU.AND P6, PT, R42, -126, PT ;  /* 0xc2fc00002a00780b */ /* 0x000fca0003fce000 */
[----:B------:R-:W-:Y:S01]  /*2320*/  @!P4 FMUL R39, R39, 0.5 ;  /* 0x3f0000002727c820 */ /* 0x000fe20000400000 */
[----:B------:R2:W3:Y:S01]  /*2330*/  MUFU.EX2 R21, R34 ;  /* 0x0000002200157308 */ /* 0x0004e20000000800 */
[----:B----4-:R-:W-:Y:S01]  /*2340*/  @!P5 FMUL R20, R20, R20 ;  /* 0x000000141414d220 */ /* 0x010fe20000400000 */
[----:B------:R-:W-:-:S05]  /*2350*/  FSETP.GEU.AND P5, PT, R43, -126, PT ;  /* 0xc2fc00002b00780b */ /* 0x000fca0003fae000 */
[----:B------:R-:W-:Y:S01]  /*2360*/  @!P6 FMUL R42, R42, 0.5 ;  /* 0x3f0000002a2ae820 */ /* 0x000fe20000400000 */
[----:B------:R4:W5:Y:S01]  /*2370*/  MUFU.EX2 R31, R3 ;  /* 0x00000003001f7308 */ /* 0x0009620000000800 */
[----:B-1----:R-:W-:Y:S01]  /*2380*/  @!P2 FMUL R38, R38, R38 ;  /* 0x000000262626a220 */ /* 0x002fe20000400000 */
[----:B------:R-:W-:Y:S01]  /*2390*/  FSETP.GEU.AND P2, PT, R47, -126, PT ;  /* 0xc2fc00002f00780b */ /* 0x000fe20003f4e000 */
[----:B--2---:R-:W-:-:S04]  /*23a0*/  FADD R34, R29, R10 ;  /* 0x0000000a1d227221 */ /* 0x004fc80000000000 */
[----:B------:R-:W-:Y:S01]  /*23b0*/  @!P5 FMUL R43, R43, 0.5 ;  /* 0x3f0000002b2bd820 */ /* 0x000fe20000400000 */
[----:B------:R-:W1:Y:S01]  /*23c0*/  MUFU.EX2 R40, R39 ;  /* 0x0000002700287308 */ /* 0x000e620000000800 */
[----:B---3--:R-:W-:Y:S01]  /*23d0*/  @!P3 FMUL R21, R21, R21 ;  /* 0x000000151515b220 */ /* 0x008fe20000400000 */
[----:B------:R-:W-:Y:S01]  /*23e0*/  FSETP.GEU.AND P3, PT, R46, -126, PT ;  /* 0xc2fc00002e00780b */ /* 0x000fe20003f6e000 */
[----:B----4-:R-:W-:Y:S01]  /*23f0*/  FADD R3, R24, R7 ;  /* 0x0000000718037221 */ /* 0x010fe20000000000 */
[----:B------:R-:W-:Y:S01]  /*2400*/  FADD R45, R34, R45 ;  /* 0x0000002d222d7221 */ /* 0x000fe20000000000 */
[----:B------:R-:W-:Y:S02]  /*2410*/  F2FP.F16.F32.PACK_AB R24, R25, R24 ;  /* 0x000000181918723e */ /* 0x000fe400000000ff */
[----:B------:R-:W-:Y:S01]  /*2420*/  @!P2 FMUL R47, R47, 0.5 ;  /* 0x3f0000002f2fa820 */ /* 0x000fe20000400000 */
[----:B------:R2:W3:Y:S01]  /*2430*/  MUFU.EX2 R35, R42 ;  /* 0x0000002a00237308 */ /* 0x0004e20000000800 */
[----:B-----5:R-:W-:Y:S01]  /*2440*/  @!P1 FMUL R31, R31, R31 ;  /* 0x0000001f1f1f9220 */ /* 0x020fe20000400000 */
[----:B------:R-:W-:Y:S01]  /*2450*/  FSETP.GEU.AND P1, PT, R50, -126, PT ;  /* 0xc2fc00003200780b */ /* 0x000fe20003f2e000 */
[----:B------:R-:W-:Y:S01]  /*2460*/  FADD R26, R26, R45 ;  /* 0x0000002d1a1a7221 */ /* 0x000fe20000000000 */
[----:B------:R-:W-:-:S03]  /*2470*/  F2FP.F16.F32.PACK_AB R25, R27, R14 ;  /* 0x0000000e1b19723e */ /* 0x000fc600000000ff */
        /* <DEDUP_REMOVED lines=10> */
[----:B------:R-:W-:-:S03]  /*2520*/  FADD R3, R3, R42 ;  /* 0x0000002a03037221 */ /* 0x000fc60000000000 */
[----:B------:R-:W-:Y:S01]  /*2530*/  @!P4 FMUL R51, R51, 0.5 ;  /* 0x3f0000003333c820 */ /* 0x000fe20000400000 */
[----:B------:R-:W2:Y:S01]  /*2540*/  MUFU.EX2 R47, R47 ;  /* 0x0000002f002f7308 */ /* 0x000ea20000000800 */
[----:B-----5:R-:W-:Y:S01]  /*2550*/  @!P5 FMUL R44, R44, R44 ;  /* 0x0000002c2c2cd220 */ /* 0x020fe20000400000 */
[----:B------:R-:W-:Y:S01]  /*2560*/  FSETP.GEU.AND P5, PT, R0, -126, PT ;  /* 0xc2fc00000000780b */ /* 0x000fe20003fae000 */
[----:B------:R-:W-:Y:S02]  /*2570*/  FADD R30, R30, R43 ;  /* 0x0000002b1e1e7221 */ /* 0x000fe40000000000 */
[----:B------:R-:W-:Y:S01]  /*2580*/  FADD R34, R27, R44 ;  /* 0x0000002c1b227221 */ /* 0x000fe20000000000 */
[----:B------:R-:W-:Y:S01]  /*2590*/  F2FP.F16.F32.PACK_AB R27, R20, R15 ;  /* 0x0000000f141b723e */ /* 0x000fe200000000ff */
[----:B------:R-:W-:Y:S01]  /*25a0*/  @!P6 FMUL R54, R54, 0.5 ;  /* 0x3f0000003636e820 */ /* 0x000fe20000400000 */
[----:B------:R-:W3:Y:S01]  /*25b0*/  MUFU.EX2 R50, R50 ;  /* 0x0000003200327308 */ /* 0x000ee20000000800 */
[----:B-1----:R-:W-:Y:S01]  /*25c0*/  @!P3 FMUL R46, R46, R46 ;  /* 0x0000002e2e2eb220 */ /* 0x002fe20000400000 */
[----:B------:R-:W-:Y:S01]  /*25d0*/  FADD R3, R3, R30 ;  /* 0x0000001e03037221 */ /* 0x000fe20000000000 */
[----:B------:R-:W-:-:S02]  /*25e0*/  MOV R30, UR47 ;  /* 0x0000002f001e7c02 */ /* 0x000fc40008000f00 */
[----:B------:R-:W-:Y:S02]  /*25f0*/  FADD R41, R15, R46 ;  /* 0x0000002e0f297221 */ /* 0x000fe40000000000 */
[----:B------:R-:W-:Y:S01]  /*2600*/  @!P5 FMUL R0, R0, 0.5 ;  /* 0x3f0000000000d820 */ /* 0x000fe20000400000 */
[----:B------:R-:W1:Y:S01]  /*2610*/  MUFU.EX2 R51, R51 ;  /* 0x0000003300337308 */ /* 0x000e620000000800 */
[----:B--2---:R-:W-:Y:S01]  /*2620*/  @!P2 FMUL R47, R47, R47 ;  /* 0x0000002f2f2fa220 */ /* 0x004fe20000400000 */
[----:B------:R2:W-:Y:S03]  /*2630*/  SYNCS.ARRIVE.TRANS64.A1T0 RZ, [R30+UR48], RZ ;  /* 0x000000ff1eff79a7 */ /* 0x0005e60008100030 */
[----:B------:R-:W-:-:S03]  /*2640*/  FADD R42, R20, R47 ;  /* 0x0000002f142a7221 */ /* 0x000fc60000000000 */
[----:B------:R-:W4:Y:S01]  /*2650*/  MUFU.EX2 R54, R54 ;  /* 0x0000003600367308 */ /* 0x000f220000000800 */
[----:B---3--:R-:W-:Y:S01]  /*2660*/  @!P1 FMUL R50, R50, R50 ;  /* 0x0000003232329220 */ /* 0x008fe20000400000 */
[----:B--2---:R-:W-:-:S03]  /*2670*/  F2FP.F16.F32.PACK_AB R30, R37, R36 ;  /* 0x00000024251e723e */ /* 0x004fc600000000ff */
[----:B------:R-:W-:-:S03]  /*2680*/  FADD R43, R21, R50 ;  /* 0x00000032152b7221 */ /* 0x000fc60000000000 */
[----:B------:R2:W3:Y:S01]  /*2690*/  MUFU.EX2 R39, R0 ;  /* 0x0000000000277308 */ /* 0x0004e20000000800 */
[----:B-1----:R-:W-:-:S04]  /*26a0*/  @!P4 FMUL R51, R51, R51 ;  /* 0x000000333333c220 */ /* 0x002fc80000400000 */
[----:B------:R-:W-:Y:S01]  /*26b0*/  FADD R49, R38, R51 ;  /* 0x0000003326317221 */ /* 0x000fe20000000000 */
[----:B------:R-:W-:Y:S01]  /*26c0*/  F2FP.F16.F32.PACK_AB R117, R51, R50 ;  /* 0x000000323375723e */ /* 0x000fe200000000ff */
[----:B----4-:R-:W-:Y:S01]  /*26d0*/  @!P6 FMUL R54, R54, R54 ;  /* 0x000000363636e220 */ /* 0x010fe20000400000 */
[----:B--2---:R-:W-:Y:S01]  /*26e0*/  FADD R0, R14, R35 ;  /* 0x000000230e007221 */ /* 0x004fe20000000000 */
[----:B------:R-:W-:Y:S02]  /*26f0*/  FADD R34, R34, R49 ;  /* 0x0000003122227221 */ /* 0x000fe40000000000 */
[----:B------:R-:W-:Y:S01]  /*2700*/  FADD R48, R31, R54 ;  /* 0x000000361f307221 */ /* 0x000fe20000000000 */
[----:B------:R-:W-:Y:S01]  /*2710*/  FADD R0, R0, R43 ;  /* 0x0000002b00007221 */ /* 0x000fe20000000000 */
[----:B------:R-:W-:Y:S01]  /*2720*/  F2FP.F16.F32.PACK_AB R31, R40, R31 ;  /* 0x0000001f281f723e */ /* 0x000fe200000000ff */
[----:B---3--:R-:W-:Y:S01]  /*2730*/  @!P5 FMUL R39, R39, R39 ;  /* 0x000000272727d220 */ /* 0x008fe20000400000 */
[----:B------:R-:W-:-:S03]  /*2740*/  FADD R41, R41, R48 ;  /* 0x0000003029297221 */ /* 0x000fc60000000000 */
[----:B------:R-:W-:Y:S01]  /*2750*/  FADD R53, R40, R39 ;  /* 0x0000002728357221 */ /* 0x000fe20000000000 */
[----:B------:R-:W-:Y:S01]  /*2760*/  FADD R41, R0, R41 ;  /* 0x0000002900297221 */ /* 0x000fe20000000000 */
[----:B------:R-:W-:Y:S01]  /*2770*/  FADD R0, R3, R26 ;  /* 0x0000001a03007221 */ /* 0x000fe20000000000 */
[----:B------:R-:W-:Y:S01]  /*2780*/  F2FP.F16.F32.PACK_AB R26, R29, R28 ;  /* 0x0000001c1d1a723e */ /* 0x000fe200000000ff */
[----:B------:R-:W-:Y:S01]  /*2790*/  FADD R53, R42, R53 ;  /* 0x000000352a357221 */ /* 0x000fe20000000000 */
[----:B------:R-:W-:Y:S02]  /*27a0*/  F2FP.F16.F32.PACK_AB R28, R33, R32 ;  /* 0x00000020211c723e */ /* 0x000fe400000000ff */
[----:B------:R-:W-:Y:S01]  /*27b0*/  F2FP.F16.F32.PACK_AB R33, R44, R35 ;  /* 0x000000232c21723e */ /* 0x000fe200000000ff */
[----:B------:R-:W-:Y:S01]  /*27c0*/  FADD R34, R34, R53 ;  /* 0x0000003522227221 */ /* 0x000fe20000000000 */
[----:B------:R-:W-:Y:S02]  /*27d0*/  F2FP.F16.F32.PACK_AB R32, R8, R7 ;  /* 0x000000070820723e */ /* 0x000fe400000000ff */
[----:B------:R-:W-:Y:S01]  /*27e0*/  F2FP.F16.F32.PACK_AB R29, R38, R21 ;  /* 0x00000015261d723e */ /* 0x000fe200000000ff */
[----:B------:R-:W-:Y:S01]  /*27f0*/  FADD R3, R41, R34 ;  /* 0x0000002229037221 */ /* 0x000fe20000000000 */
[----:B------:R-:W-:-:S02]  /*2800*/  F2FP.F16.F32.PACK_AB R34, R10, R9 ;  /* 0x000000090a22723e */ /* 0x000fc400000000ff */
[----:B------:R-:W-:Y:S01]  /*2810*/  F2FP.F16.F32.PACK_AB R35, R47, R46 ;  /* 0x0000002e2f23723e */ /* 0x000fe200000000ff */
[----:B------:R-:W-:Y:S06]  /*2820*/  @!P0 BRA `(.L_x_21) ;  /* 0x0000000000048947 */ /* 0x000fec0003800000 */
[----:B------:R-:W-:Y:S01]  /*2830*/  BPT.TRAP 0x1 ;  /* 0x000000040000795c */ /* 0x000fe20000300000 */
.L_x_21:
[----:B------:R-:W-:Y:S01]  /*2840*/  ULEA UR6, UR34, UR38, 0x3 ;  /* 0x0000002622067291 */ /* 0x000fe2000f8e183f */
[----:B------:R-:W-:-:S08]  /*2850*/  SHF.L.U32 R6, R112, 0x1f, RZ ;  /* 0x0000001f70067819 */ /* 0x000fd000000006ff */
[----:B------:R-:W1:Y:S02]  /*2860*/  SYNCS.PHASECHK.TRANS64.TRYWAIT P1, [UR6+0x1aa00], R6 ;  /* 0x01aa0006ff0075a7 */ /* 0x000e640008020146 */
[----:B-1----:R-:W-:Y:S05]  /*2870*/  @!P1 BRA `(.L_x_22) ;  /* 0x0000007000649947 */ /* 0x002fea0003800000 */
.L_x_123:
[----:B------:R-:W-:Y:S01]  /*2880*/  UIMAD UR10, UR34, 0x380, UR33 ;  /* 0x00000380220a78a4 */ /* 0x000fe2000f8e0221 */
[----:B------:R-:W-:Y:S01]  /*2890*/  WARPGROUP.ARRIVE ;  /* 0x00000000000079c5 */ /* 0x000fe20000000000 */
[----:B------:R-:W-:Y:S01]  /*28a0*/  UMOV UR7, 0xc0000010 ;  /* 0xc000001000077882 */ /* 0x000fe20000000000 */
[----:B------:R-:W-:Y:S01]  /*28b0*/  F2FP.F16.F32.PACK_AB R119, R39, R54 ;  /* 0x000000362777723e */ /* 0x000fe200000000ff */
[----:B------:R-:W-:Y:S02]  /*28c0*/  UIADD3 UR11, UR10, 0x80, URZ ;  /* 0x000000800a0b7890 */ /* 0x000fe4000fffe03f */
[----:B------:R-:W-:Y:S02]  /*28d0*/  UIADD3 UR14, UR10, 0x100, URZ ;  /* 0x000001000a0e7890 */ /* 0x000fe4000fffe03f */
[----:B------:R-:W-:Y:S01]  /*28e0*/  UMOV UR6, UR10 ;  /* 0x0000000a00067c82 */ /* 0x000fe20008000000 */
[----:B------:R-:W-:Y:S01]  /*28f0*/  UIADD3 UR15, UR10, 0x180, URZ ;  /* 0x000001800a0f7890 */ /* 0x000fe2000fffe03f */
[----:B------:R-:W-:Y:S01]  /*2900*/  HGMMA.64x16x16.F32 R104, R24, gdesc[UR4].tnspB, RZ, !UPT, gsb0 ;  /* 0x4020000418687df0 */ /* 0x000fe2000c0008ff */
[----:B------:R-:W-:Y:S01]  /*2910*/  UMOV UR6, UR11 ;  /* 0x0000000b00067c82 */ /* 0x000fe20008000000 */
[----:B------:R-:W-:Y:S01]  /*2920*/  UMOV UR7, 0xc0000010 ;  /* 0xc000001000077882 */ /* 0x000fe20000000000 */
[----:B------:R-:W-:-:S02]  /*2930*/  UIADD3 UR18, UR10, 0x200, URZ ;  /* 0x000002000a127890 */ /* 0x000fc4000fffe03f */
[----:B------:R-:W-:Y:S01]  /*2940*/  UIADD3 UR11, UR10, 0x280, URZ ;  /* 0x000002800a0b7890 */ /* 0x000fe2000fffe03f */
[----:B------:R-:W-:Y:S02]  /*2950*/  WARPGROUP.DEPBAR.LE gsb0, 0x0 ;  /* 0x00008000000079c5 */ /* 0x000fe40000010000 */
[----:B------:R-:W-:-:S06]  /*2960*/  WARPGROUP.ARRIVE ;  /* 0x00000000000079c5 */ /* 0x000fcc0000000000 */
[----:B------:R-:W-:Y:S01]  /*2970*/  HGMMA.64x16x16.F32 R96, R24, gdesc[UR4].tnspB, RZ, !UPT, gsb0 ;  /* 0x4020000418607df0 */ /* 0x000fe2000c0008ff */
[----:B------:R-:W-:Y:S01]  /*2980*/  UMOV UR6, UR14 ;  /* 0x0000000e00067c82 */ /* 0x000fe20008000000 */
[----:B------:R-:W-:Y:S01]  /*2990*/  UMOV UR7, 0xc0000010 ;  /* 0xc000001000077882 */ /* 0x000fe20000000000 */
        /* <DEDUP_REMOVED lines=28> */
[----:B------:R-:W-:Y:S01]  /*2b60*/  UIADD3 UR6, UR10, 0x20, URZ ;  /* 0x000000200a067890 */ /* 0x000fe2000fffe03f */
[----:B------:R-:W-:Y:S01]  /*2b70*/  UMOV UR7, 0xc0000010 ;  /* 0xc000001000077882 */ /* 0x000fe20000000000 */
[----:B------:R-:W-:Y:S02]  /*2b80*/  WARPGROUP.DEPBAR.LE gsb0, 0x0 ;  /* 0x00008000000079c5 */ /* 0x000fe40000010000 */
[----:B------:R-:W-:-:S06]  /*2b90*/  WARPGROUP.ARRIVE ;  /* 0x00000000000079c5 */ /* 0x000fcc0000000000 */
[----:B------:R-:W-:Y:S01]  /*2ba0*/  HGMMA.64x16x16.F32 R104, R28, gdesc[UR4].tnspB, R104, gsb0 ;  /* 0x402000041c687df0 */ /* 0x000fe20008000868 */
[----:B------:R-:W-:Y:S01]  /*2bb0*/  UMOV UR6, UR11 ;  /* 0x0000000b00067c82 */ /* 0x000fe20008000000 */
[----:B------:R-:W-:Y:S01]  /*2bc0*/  UMOV UR7, 0xc0000010 ;  /* 0xc000001000077882 */ /* 0x000fe20000000000 */
[----:B------:R-:W-:Y:S01]  /*2bd0*/  UIADD3 UR11, UR10, 0x2a0, URZ ;  /* 0x000002a00a0b7890 */ /* 0x000fe2000fffe03f */
        /* <DEDUP_REMOVED lines=81> */
[----:B------:R-:W-:Y:S02]  /*30f0*/  UIADD3 UR11, UR10, 0x2e0, URZ ;  /* 0x000002e00a0b7890 */ /* 0x000fe4000fffe03f */
[----:B------:R-:W-:Y:S01]  /*3100*/  UIADD3 UR10, UR10, 0x360, URZ ;  /* 0x000003600a0a7890 */ /* 0x000fe2000fffe03f */
[----:B------:R-:W-:Y:S02]  /*3110*/  WARPGROUP.DEPBAR.LE gsb0, 0x0 ;  /* 0x00008000000079c5 */ /* 0x000fe40000010000 */
[----:B------:R-:W-:-:S06]  /*3120*/  WARPGROUP.ARRIVE ;  /* 0x00000000000079c5 */ /* 0x000fcc0000000000 */
[----:B------:R-:W-:Y:S01]  /*3130*/  HGMMA.64x16x16.F32 R96, R116, gdesc[UR4].tnspB, R96, gsb0 ;  /* 0x4020000474607df0 */ /* 0x000fe20008000860 */
[----:B------:R-:W-:Y:S01]  /*3140*/  UMOV UR6, UR14 ;  /* 0x0000000e00067c82 */ /* 0x000fe20008000000 */
[----:B------:R-:W-:Y:S01]  /*3150*/  UMOV UR7, 0xc0000010 ;  /* 0xc000001000077882 */ /* 0x000fe20000000000 */
        /* <DEDUP_REMOVED lines=22> */
[----:B------:R-:W-:Y:S03]  /*32c0*/  HGMMA.64x16x16.F32 R56, R116, gdesc[UR4].tnspB, R56, gsb0 ;  /* 0x4020000474387df0 */ /* 0x000fe60008000838 */
[----:B------:R-:W-:Y:S02]  /*32d0*/  WARPGROUP.DEPBAR.LE gsb0, 0x0 ;  /* 0x00008000000079c5 */ /* 0x000fe40000010000 */
[----:B------:R-:W-:Y:S05]  /*32e0*/  @!P0 BRA `(.L_x_23) ;  /* 0x0000000000048947 */ /* 0x000fea0003800000 */
[----:B------:R-:W-:Y:S01]  /*32f0*/  BPT.TRAP 0x1 ;  /* 0x000000040000795c */ /* 0x000fe20000300000 */
.L_x_23:
[----:B------:R-:W-:Y:S02]  /*3300*/  UISETP.GT.U32.AND UP0, UPT, UR52, 0x1, UPT ;  /* 0x000000013400788c */ /* 0x000fe4000bf04070 */
[----:B------:R-:W-:-:S04]  /*3310*/  UIADD3 UR35, UR35, 0x1aa28, URZ ;  /* 0x0001aa2823237890 */ /* 0x000fc8000fffe03f */
[----:B------:R-:W-:Y:S01]  /*3320*/  PLOP3.LUT P1, PT, PT, PT, UP0, 0x80, 0x0 ;  /* 0x000000000000781c */ /* 0x000fe20003f2f008 */
[----:B------:R-:W-:-:S09]  /*3330*/  UPRMT UR35, URZ, 0x654, UR35 ;  /* 0x000006543f237896 */ /* 0x000fd20008000023 */
[----:B------:R-:W-:Y:S03]  /*3340*/  SYNCS.ARRIVE.TRANS64.RED.A1T0 RZ, [UR35], RZ ;  /* 0x000000ffffff79a7 */ /* 0x000fe60008100423 */
[----:B------:R-:W-:Y:S05]  /*3350*/  @P1 BRA `(.L_x_24) ;  /* 0x0000000000041947 */ /* 0x000fea0003800000 */
[----:B------:R-:W-:Y:S01]  /*3360*/  BPT.TRAP 0x1 ;  /* 0x000000040000795c */ /* 0x000fe20000300000 */
.L_x_24:
[----:B-1----:R-:W1:Y:S01]  /*3370*/  LDC R6, c[0x0][0x28c] ;  /* 0x0000a300ff067b82 */ /* 0x002e620000000800 */
[----:B------:R-:W-:-:S04]  /*3380*/  UIADD3 UR58, UR34, 0x1, URZ ;  /* 0x00000001223a7890 */ /* 0x000fc8000fffe03f */
[----:B------:R-:W-:-:S04]  /*3390*/  UISETP.NE.AND UP0, UPT, UR58, 0x5, UPT ;  /* 0x000000053a00788c */ /* 0x000fc8000bf05270 */
[----:B------:R-:W-:Y:S02]  /*33a0*/  USEL UR6, URZ, 0x1, UP0 ;  /* 0x000000013f067887 */ /* 0x000fe40008000000 */
[----:B------:R-:W-:-:S04]  /*33b0*/  USEL UR58, UR58, URZ, UP0 ;  /* 0x0000003f3a3a7287 */ /* 0x000fc80008000000 */
[----:B------:R-:W-:Y:S02]  /*33c0*/  LOP3.LUT R112, R112, UR6, RZ, 0x3c, !PT ;  /* 0x0000000670707c12 */ /* 0x000fe4000f8e3cff */
[----:B-1----:R-:W-:-:S13]  /*33d0*/  ISETP.GE.AND P2, PT, R6, 0x41, PT ;  /* 0x000000410600780c */ /* 0x002fda0003f46270 */
[----:B------:R-:W-:Y:S05]  /*33e0*/  @!P2 BRA `(.L_x_25) ;  /* 0x000000240018a947 */ /* 0x000fea0003800000 */
[----:B------:R-:W-:Y:S01]  /*33f0*/  VIADD R6, R6, 0x3f ;  /* 0x0000003f06067836 */ /* 0x000fe20000000000 */
[----:B------:R-:W-:Y:S01]  /*3400*/  ULDC UR35, c[0x0][0x604] ;  /* 0x0001810000237ab9 */ /* 0x000fe20000000800 */
[----:B------:R-:W-:-:S03]  /*3410*/  IMAD.MOV.U32 R9, RZ, RZ, R5 ;  /* 0x000000ffff097224 */ /* 0x000fc600078e0005 */
[----:B------:R-:W-:-:S04]  /*3420*/  SHF.R.S32.HI R7, RZ, 0x1f, R6 ;  /* 0x0000001fff077819 */ /* 0x000fc80000011406 */
[----:B------:R-:W-:Y:S02]  /*3430*/  LEA.HI R6, R7, R6, RZ, 0x6 ;  /* 0x0000000607067211 */ /* 0x000fe400078f30ff */
[----:B------:R-:W-:Y:S02]  /*3440*/  MOV R7, R4 ;  /* 0x0000000400077202 */ /* 0x000fe40000000f00 */
[----:B------:R-:W-:-:S07]  /*3450*/  SHF.R.S32.HI R6, RZ, 0x6, R6 ;  /* 0x00000006ff067819 */ /* 0x000fce0000011406 */
.L_x_36:
[----:B------:R-:W-:Y:S05]  /*3460*/  @!P0 BRA `(.L_x_26) ;  /* 0x0000000000048947 */ /* 0x000fea0003800000 */
[----:B------:R-:W-:Y:S01]  /*3470*/  BPT.TRAP 0x1 ;  /* 0x000000040000795c */ /* 0x000fe20000300000 */
.L_x_26:
[----:B------:R-:W-:Y:S01]  /*3480*/  ULEA UR6, UR58, UR38, 0x3 ;  /* 0x000000263a067291 */ /* 0x000fe2000f8e183f */
[----:B------:R-:W-:-:S08]  /*3490*/  SHF.L.U32 R4, R112, 0x1f, RZ ;  /* 0x0000001f70047819 */ /* 0x000fd000000006ff */
[----:B------:R-:W1:Y:S02]  /*34a0*/  SYNCS.PHASECHK.TRANS64.TRYWAIT P2, [UR6+0x1aa00], R4 ;  /* 0x01aa0004ff0075a7 */ /* 0x000e640008040146 */
[----:B-1----:R-:W-:Y:S05]  /*34b0*/  @!P2 BRA `(.L_x_27) ;  /* 0x00000064006ca947 */ /* 0x002fea0003800000 */
.L_x_124:
[----:B------:R-:W-:Y:S01]  /*34c0*/  UIMAD UR30, UR58, 0x380, UR32 ;  /* 0x000003803a1e78a4 */ /* 0x000fe2000f8e0220 */
[----:B------:R-:W-:Y:S01]  /*34d0*/  WARPGROUP.ARRIVE ;  /* 0x00000000000079c5 */ /* 0x000fe20000000000 */
[----:B------:R-:W-:Y:S01]  /*34e0*/  UMOV UR31, 0xc0000010 ;  /* 0xc0000010001f7882 */ /* 0x000fe20000000000 */
[----:B------:R-:W-:Y:S01]  /*34f0*/  UMOV UR7, 0xc0000010 ;  /* 0xc000001000077882 */ /* 0x000fe20000000000 */
[----:B------:R-:W-:Y:S02]  /*3500*/  UIADD3 UR6, UR30, 0x80, URZ ;  /* 0x000000801e067890 */ /* 0x000fe4000fffe03f */
[----:B------:R-:W-:Y:S01]  /*3510*/  UIADD3 UR10, UR30, 0x100, URZ ;  /* 0x000001001e0a7890 */ /* 0x000fe2000fffe03f */
[----:B------:R-:W-:Y:S02]  /*3520*/  UMOV UR11, 0xc0000010 ;  /* 0xc0000010000b7882 */ /* 0x000fe40000000000 */
[----:B------:R-:W-:Y:S01]  /*3530*/  HGMMA.64x64x16.F32 R24, gdesc[UR28], RZ, !UPT, gsb0 ;  /* 0x00e000001c1879f0 */ /* 0x000fe2000c0008ff */
[----:B------:R-:W-:Y:S01]  /*3540*/  UIADD3 UR14, UR30, 0x180, URZ ;  /* 0x000001801e0e7890 */ /* 0x000fe2000fffe03f */
[----:B------:R-:W-:Y:S01]  /*3550*/  UMOV UR15, 0xc0000010 ;  /* 0xc0000010000f7882 */ /* 0x000fe20000000000 */
[----:B------:R-:W-:Y:S01]  /*3560*/  UIADD3 UR18, UR30, 0x200, URZ ;  /* 0x000002001e127890 */ /* 0x000fe2000fffe03f */
[----:B------:R-:W-:Y:S01]  /*3570*/  UMOV UR19, 0xc0000010 ;  /* 0xc000001000137882 */ /* 0x000fe20000000000 */
[----:B------:R-:W-:Y:S01]  /*3580*/  UIADD3 UR22, UR30, 0x280, URZ ;  /* 0x000002801e167890 */ /* 0x000fe2000fffe03f */
[----:B------:R-:W-:Y:S01]  /*3590*/  UMOV UR23, 0xc0000010 ;  /* 0xc000001000177882 */ /* 0x000fe20000000000 */
[----:B------:R-:W-:Y:S01]  /*35a0*/  UIADD3 UR26, UR30, 0x300, URZ ;  /* 0x000003001e1a7890 */ /* 0x000fe2000fffe03f */
[----:B------:R-:W-:Y:S01]  /*35b0*/  UMOV UR27, 0xc0000010 ;  /* 0xc0000010001b7882 */ /* 0x000fe20000000000 */
[----:B------:R-:W-:-:S02]  /*35c0*/  WARPGROUP.DEPBAR.LE gsb0, 0x0 ;  /* 0x00008000000079c5 */ /* 0x000fc40000010000 */
[----:B------:R-:W-:-:S06]  /*35d0*/  WARPGROUP.ARRIVE ;  /* 0x00000000000079c5 */ /* 0x000fcc0000000000 */
[----:B------:R-:W-:Y:S03]  /*35e0*/  HGMMA.64x64x16.F32 R24, gdesc[UR4], R24, gsb0 ;  /* 0x00e00000041879f0 */ /* 0x000fe60008000818 */
[----:B------:R-:W-:Y:S02]  /*35f0*/  WARPGROUP.DEPBAR.LE gsb0, 0x0 ;  /* 0x00008000000079c5 */ /* 0x000fe40000010000 */
[----:B------:R-:W-:-:S06]  /*3600*/  WARPGROUP.ARRIVE ;  /* 0x00000000000079c5 */ /* 0x000fcc0000000000 */
[----:B------:R-:W-:Y:S01]  /*3610*/  HGMMA.64x64x16.F32 R24, gdesc[UR8], R24, gsb0 ;  /* 0x00e00000081879f0 */ /* 0x000fe20008000818 */
[----:B------:R-:W-:-:S04]  /*3620*/  UIADD3 UR10, UR58, 0x1, URZ ;  /* 0x000000013a0a7890 */ /* 0x000fc8000fffe03f */
[----:B------:R-:W-:-:S04]  /*3630*/  UISETP.NE.AND UP0, UPT, UR10, 0x5, UPT ;  /* 0x000000050a00788c */ /* 0x000fc8000bf05270 */
[----:B------:R-:W-:Y:S02]  /*3640*/  USEL UR6, URZ, 0x1, UP0 ;  /* 0x000000013f067887 */ /* 0x000fe40008000000 */
[----:B------:R-:W-:-:S04]  /*3650*/  USEL UR10, UR10, URZ, UP0 ;  /* 0x0000003f0a0a7287 */ /* 0x000fc80008000000 */
[----:B------:R-:W-:Y:S01]  /*3660*/  LOP3.LUT R112, R112, UR6, RZ, 0x3c, !PT ;  /* 0x0000000670707c12 */ /* 0x000fe2000f8e3cff */
        /* <DEDUP_REMOVED lines=13> */
[----:B------:R-:W-:Y:S05]  /*3740*/  @!P0 BRA `(.L_x_28) ;  /* 0x0000000000048947 */ /* 0x000fea0003800000 */
[----:B------:R-:W-:Y:S01]  /*3750*/  BPT.TRAP 0x1 ;  /* 0x000000040000795c */ /* 0x000fe20000300000 */
.L_x_28:
[----:B-1----:R-:W-:Y:S01]  /*3760*/  FMNMX R4, R24, R7, !PT ;  /* 0x0000000718047209 */ /* 0x002fe20007800000 */
[----:B------:R-:W-:-:S03]  /*3770*/  ULEA UR6, UR10, UR38, 0x3 ;  /* 0x000000260a067291 */ /* 0x000fc6000f8e183f */
        /* <DEDUP_REMOVED lines=30> */
[----:B------:R-:W-:Y:S01]  /*3960*/  FMNMX R12, R42, R5, !PT ;  /* 0x000000052a0c7209 */ /* 0x000fe20007800000 */
[----:B------:R-:W-:Y:S02]  /*3970*/  FADD R10, -R10, R7 ;  /* 0x000000070a0a7221 */ /* 0x000fe40000000100 */
        /* <DEDUP_REMOVED lines=18> */
[----:B------:R-:W-:Y:S01]  /*3aa0*/  @!P5 FMUL R24, R24, 0.5 ;  /* 0x3f0000001818d820 */ /* 0x000fe20000400000 */
[----:B------:R-:W-:Y:S01]  /*3ab0*/  FSETP.GEU.AND P6, PT, R32, -126, PT ;  /* 0xc2fc00002000780b */ /* 0x000fe20003fce000 */
[----:B------:R-:W-:Y:S01]  /*3ac0*/  @!P3 FMUL R25, R25, 0.5 ;  /* 0x3f0000001919b820 */ /* 0x000fe20000400000 */
[----:B------:R-:W-:Y:S01]  /*3ad0*/  FMNMX R5, R51, R12, !PT ;  /* 0x0000000c33057209 */ /* 0x000fe20007800000 */
[--C-:B------:R-:W-:Y:S01]  /*3ae0*/  FFMA R44, R44, UR35, -R8.reuse ;  /* 0x000000232c2c7c23 */ /* 0x100fe20008000808 */
[--C-:B------:R-:W-:Y:S01]  /*3af0*/  FFMA R45, R45, UR35, -R8.reuse ;  /* 0x000000232d2d7c23 */ /* 0x100fe20008000808 */
[----:B------:R-:W1:Y:S01]  /*3b00*/  MUFU.EX2 R24, R24 ;  /* 0x0000001800187308 */ /* 0x000e620000000800 */
[----:B------:R-:W-:Y:S01]  /*3b10*/  FMNMX R12, R54, R5, !PT ;  /* 0x00000005360c7209 */ /* 0x000fe20007800000 */
[----:B------:R-:W-:Y:S01]  /*3b20*/  @!P2 FMUL R28, R28, 0.5 ;  /* 0x3f0000001c1ca820 */ /* 0x000fe20000400000 */
[--C-:B------:R-:W-:Y:S01]  /*3b30*/  FFMA R49, R49, UR35, -R8.reuse ;  /* 0x0000002331317c23 */ /* 0x100fe20008000808 */
[----:B------:R-:W-:Y:S01]  /*3b40*/  @!P4 FMUL R29, R29, 0.5 ;  /* 0x3f0000001d1dc820 */ /* 0x000fe20000400000 */
[----:B------:R-:W-:Y:S01]  /*3b50*/  FMNMX R12, R55, R12, !PT ;  /* 0x0000000c370c7209 */ /* 0x000fe20007800000 */
[--C-:B------:R-:W-:Y:S01]  /*3b60*/  FFMA R48, R48, UR35, -R8.reuse ;  /* 0x0000002330307c23 */ /* 0x100fe20008000808 */
[--C-:B------:R-:W-:Y:S01]  /*3b70*/  FFMA R52, R52, UR35, -R8.reuse ;  /* 0x0000002334347c23 */ /* 0x100fe20008000808 */
[----:B------:R-:W2:Y:S01]  /*3b80*/  MUFU.EX2 R25, R25 ;  /* 0x0000001900197308 */ /* 0x000ea20000000800 */
[----:B------:R-:W-:Y:S01]  /*3b90*/  @!P6 FMUL R32, R32, 0.5 ;  /* 0x3f0000002020e820 */ /* 0x000fe20000400000 */
[----:B------:R-:W3:Y:S01]  /*3ba0*/  SHFL.BFLY PT, R5, R12, 0x1, 0x1f ;  /* 0x0c201f000c057f89 */ /* 0x000ee200000e0000 */
[----:B------:R-:W-:Y:S01]  /*3bb0*/  FFMA R53, R53, UR35, -R8 ;  /* 0x0000002335357c23 */ /* 0x000fe20008000808 */
[----:B------:R-:W-:-:S04]  /*3bc0*/  FMUL R10, R10, UR35 ;  /* 0x000000230a0a7c20 */ /* 0x000fc80008400000 */
[----:B------:R-:W4:Y:S01]  /*3bd0*/  MUFU.EX2 R28, R28 ;  /* 0x0000001c001c7308 */ /* 0x000f220000000800 */
[----:B-1----:R-:W-:Y:S01]  /*3be0*/  @!P5 FMUL R24, R24, R24 ;  /* 0x000000181818d220 */ /* 0x002fe20000400000 */
[----:B------:R-:W-:-:S06]  /*3bf0*/  FSETP.GEU.AND P5, PT, R33, -126, PT ;  /* 0xc2fc00002100780b */ /* 0x000fcc0003fae000 */
[----:B------:R-:W1:Y:S01]  /*3c00*/  MUFU.EX2 R29, R29 ;  /* 0x0000001d001d7308 */ /* 0x000e620000000800 */
[----:B--2---:R-:W-:Y:S01]  /*3c10*/  @!P3 FMUL R25, R25, R25 ;  /* 0x000000191919b220 */ /* 0x004fe20000400000 */
[----:B------:R-:W-:-:S05]  /*3c20*/  FSETP.GEU.AND P3, PT, R36, -126, PT ;  /* 0xc2fc00002400780b */ /* 0x000fca0003f6e000 */
[----:B------:R-:W-:Y:S01]  /*3c30*/  @!P5 FMUL R33, R33, 0.5 ;  /* 0x3f0000002121d820 */ /* 0x000fe20000400000 */
[----:B------:R-:W2:Y:S01]  /*3c40*/  MUFU.EX2 R32, R32 ;  /* 0x0000002000207308 */ /* 0x000ea20000000800 */
[----:B----4-:R-:W-:Y:S01]  /*3c50*/  @!P2 FMUL R28, R28, R28 ;  /* 0x0000001c1c1ca220 */ /* 0x010fe20000400000 */
[----:B------:R-:W-:Y:S02]  /*3c60*/  FSETP.GEU.AND P2, PT, R37, -126, PT ;  /* 0xc2fc00002500780b */ /* 0x000fe40003f4e000 */
[----:B---3--:R-:W-:-:S03]  /*3c70*/  FMNMX R5, R12, R5, !PT ;  /* 0x000000050c057209 */ /* 0x008fc60007800000 */
[----:B------:R-:W-:Y:S01]  /*3c80*/  @!P3 FMUL R36, R36, 0.5 ;  /* 0x3f0000002424b820 */ /* 0x000fe20000400000 */
[----:B------:R-:W3:Y:S01]  /*3c90*/  MUFU.EX2 R33, R33 ;  /* 0x0000002100217308 */ /* 0x000ee20000000800 */
[----:B-1----:R-:W-:Y:S01]  /*3ca0*/  @!P4 FMUL R29, R29, R29 ;  /* 0x0000001d1d1dc220 */ /* 0x002fe20000400000 */
[----:B------:R-:W-:Y:S01]  /*3cb0*/  FSETP.GEU.AND P4, PT, R40, -126, PT ;  /* 0xc2fc00002800780b */ /* 0x000fe20003f8e000 */
[----:B------:R-:W1:Y:S04]  /*3cc0*/  SHFL.BFLY PT, R14, R5, 0x2, 0x1f ;  /* 0x0c401f00050e7f89 */ /* 0x000e6800000e0000 */
[----:B------:R-:W-:Y:S01]  /*3cd0*/  @!P2 FMUL R37, R37, 0.5 ;  /* 0x3f0000002525a820 */ /* 0x000fe20000400000 */
[----:B------:R-:W4:Y:S01]  /*3ce0*/  MUFU.EX2 R36, R36 ;  /* 0x0000002400247308 */ /* 0x000f220000000800 */
[----:B--2---:R-:W-:Y:S01]  /*3cf0*/  @!P6 FMUL R32, R32, R32 ;  /* 0x000000202020e220 */ /* 0x004fe20000400000 */
[----:B------:R-:W-:-:S05]  /*3d00*/  FSETP.GEU.AND P6, PT, R41, -126, PT ;  /* 0xc2fc00002900780b */ /* 0x000fca0003fce000 */
[----:B------:R-:W-:Y:S01]  /*3d10*/  @!P4 FMUL R40, R40, 0.5 ;  /* 0x3f0000002828c820 */ /* 0x000fe20000400000 */
[----:B------:R-:W2:Y:S01]  /*3d20*/  MUFU.EX2 R37, R37 ;  /* 0x0000002500257308 */ /* 0x000ea20000000800 */
[----:B---3--:R-:W-:Y:S01]  /*3d30*/  @!P5 FMUL R33, R33, R33 ;  /* 0x000000212121d220 */ /* 0x008fe20000400000 */
[----:B------:R-:W-:-:S05]  /*3d40*/  FSETP.GEU.AND P5, PT, R44, -126, PT ;  /* 0xc2fc00002c00780b */ /* 0x000fca0003fae000 */
[----:B------:R-:W-:Y:S01]  /*3d50*/  @!P6 FMUL R41, R41, 0.5 ;  /* 0x3f0000002929e820 */ /* 0x000fe20000400000 */
[----:B------:R-:W3:Y:S01]  /*3d60*/  MUFU.EX2 R11, R40 ;  /* 0x00000028000b7308 */ /* 0x000ee20000000800 */
[----:B----4-:R-:W-:Y:S01]  /*3d70*/  @!P3 FMUL R36, R36, R36 ;  /* 0x000000242424b220 */ /* 0x010fe20000400000 */
[----:B------:R-:W-:Y:S02]  /*3d80*/  FSETP.GEU.AND P3, PT, R45, -126, PT ;  /* 0xc2fc00002d00780b */ /* 0x000fe40003f6e000 */
[----:B-1----:R-:W-:-:S03]  /*3d90*/  FMNMX R5, R5, R14, !PT ;  /* 0x0000000e05057209 */ /* 0x002fc60007800000 */
[----:B------:R-:W-:Y:S01]  /*3da0*/  @!P5 FMUL R44, R44, 0.5 ;  /* 0x3f0000002c2cd820 */ /* 0x000fe20000400000 */
[----:B------:R-:W1:Y:S01]  /*3db0*/  MUFU.EX2 R12, R41 ;  /* 0x00000029000c7308 */ /* 0x000e620000000800 */
        /* <DEDUP_REMOVED lines=8> */
[----:B-1----:R-:W-:Y:S01]  /*3e40*/  @!P6 FMUL R12, R12, R12 ;  /* 0x0000000c0c0ce220 */ /* 0x002fe20000400000 */
[----:B------:R-:W-:-:S03]  /*3e50*/  FSETP.NEU.AND P6, PT, R5, -INF , PT ;  /* 0xff8000000500780b */ /* 0x000fc60003fcd000 */
[----:B------:R-:W-:Y:S01]  /*3e60*/  FADD R7, R25, R12 ;  /* 0x0000000c19077221 */ /* 0x000fe20000000000 */
[----:B------:R-:W-:Y:S01]  /*3e70*/  FSEL R40, R5, RZ, P6 ;  /* 0x000000ff05287208 */ /* 0x000fe20003000000 */
[----:B------:R-:W-:Y:S01]  /*3e80*/  @!P4 FMUL R49, R49, 0.5 ;  /* 0x3f0000003131c820 */ /* 0x000fe20000400000 */
[----:B------:R-:W1:Y:S01]  /*3e90*/  MUFU.EX2 R15, R48 ;  /* 0x00000030000f7308 */ /* 0x000e620000000800 */
[----:B--2---:R-:W-:Y:S01]  /*3ea0*/  @!P5 FMUL R13, R13, R13 ;  /* 0x0000000d0d0dd220 */ /* 0x004fe20000400000 */
[----:B------:R-:W-:Y:S01]  /*3eb0*/  FSETP.GEU.AND P6, PT, R52, -126, PT ;  /* 0xc2fc00003400780b */ /* 0x000fe20003fce000 */
[C---:B------:R-:W-:Y:S01]  /*3ec0*/  FMUL R41, R40.reuse, UR35 ;  /* 0x0000002328297c20 */ /* 0x040fe20008400000 */
[----:B------:R-:W-:Y:S01]  /*3ed0*/  FSETP.GEU.AND P5, PT, R53, -126, PT ;  /* 0xc2fc00003500780b */ /* 0x000fe20003fae000 */
[----:B------:R-:W-:Y:S01]  /*3ee0*/  FADD R40, -R40, R9 ;  /* 0x0000000928287221 */ /* 0x000fe20000000100 */
[----:B------:R-:W-:Y:S01]  /*3ef0*/  FADD R9, R24, R11 ;  /* 0x0000000b18097221 */ /* 0x000fe20000000000 */
[--C-:B------:R-:W-:Y:S01]  /*3f00*/  FFMA R26, R26, UR35, -R41.reuse ;  /* 0x000000231a1a7c23 */ /* 0x100fe20008000829 */
[----:B------:R-:W2:Y:S01]  /*3f10*/  MUFU.EX2 R8, R49 ;  /* 0x0000003100087308 */ /* 0x000ea20000000800 */
[----:B---3--:R-:W-:Y:S01]  /*3f20*/  @!P3 FMUL R14, R14, R14 ;  /* 0x0000000e0e0eb220 */ /* 0x008fe20000400000 */
[--C-:B------:R-:W-:Y:S01]  /*3f30*/  FFMA R30, R30, UR35, -R41.reuse ;  /* 0x000000231e1e7c23 */ /* 0x100fe20008000829 */
[--C-:B------:R-:W-:Y:S01]  /*3f40*/  FFMA R27, R27, UR35, -R41.reuse ;  /* 0x000000231b1b7c23 */ /* 0x100fe20008000829 */
[----:B------:R-:W-:Y:S01]  /*3f50*/  FSETP.GEU.AND P3, PT, R26, -126, PT ;  /* 0xc2fc00001a00780b */ /* 0x000fe20003f6e000 */
[--C-:B------:R-:W-:Y:S01]  /*3f60*/  FFMA R31, R31, UR35, -R41.reuse ;  /* 0x000000231f1f7c23 */ /* 0x100fe20008000829 */
[--C-:B------:R-:W-:Y:S01]  /*3f70*/  FFMA R34, R34, UR35, -R41.reuse ;  /* 0x0000002322227c23 */ /* 0x100fe20008000829 */
[----:B------:R-:W-:Y:S01]  /*3f80*/  @!P6 FMUL R52, R52, 0.5 ;  /* 0x3f0000003434e820 */ /* 0x000fe20000400000 */
[--C-:B------:R-:W-:Y:S01]  /*3f90*/  FFMA R35, R35, UR35, -R41.reuse ;  /* 0x0000002323237c23 */ /* 0x100fe20008000829 */
[----:B------:R-:W-:Y:S01]  /*3fa0*/  @!P5 FMUL R53, R53, 0.5 ;  /* 0x3f0000003535d820 */ /* 0x000fe20000400000 */
[----:B-1----:R-:W-:Y:S01]  /*3fb0*/  @!P2 FMUL R15, R15, R15 ;  /* 0x0000000f0f0fa220 */ /* 0x002fe20000400000 */
[----:B------:R-:W-:Y:S01]  /*3fc0*/  FSETP.GEU.AND P2, PT, R27, -126, PT ;  /* 0xc2fc00001b00780b */ /* 0x000fe20003f4e000 */
[----:B------:R-:W1:Y:S01]  /*3fd0*/  MUFU.EX2 R21, R52 ;  /* 0x0000003400157308 */ /* 0x000e620000000800 */
[--C-:B------:R-:W-:Y:S01]  /*3fe0*/  FFMA R54, R54, UR35, -R41.reuse ;  /* 0x0000002336367c23 */ /* 0x100fe20008000829 */
[----:B------:R-:W-:Y:S01]  /*3ff0*/  FFMA R55, R55, UR35, -R41 ;  /* 0x0000002337377c23 */ /* 0x000fe20008000829 */
[----:B------:R-:W-:Y:S01]  /*4000*/  FMUL R114, R40, UR35 ;  /* 0x0000002328727c20 */ /* 0x000fe20008400000 */
[----:B------:R-:W-:Y:S01]  /*4010*/  F2FP.F16.F32.PACK_AB R24, R25, R24 ;  /* 0x000000181918723e */ /* 0x000fe200000000ff */
[----:B------:R-:W-:Y:S01]  /*4020*/  @!P3 FMUL R26, R26, 0.5 ;  /* 0x3f0000001a1ab820 */ /* 0x000fe20000400000 */
[----:B--2---:R-:W-:Y:S01]  /*4030*/  @!P4 FMUL R8, R8, R8 ;  /* 0x000000080808c220 */ /* 0x004fe20000400000 */
[----:B------:R-:W-:Y:S01]  /*4040*/  FSETP.GEU.AND P4, PT, R30, -126, PT ;  /* 0xc2fc00001e00780b */ /* 0x000fe20003f8e000 */
[----:B------:R-:W2:Y:S04]  /*4050*/  MUFU.EX2 R20, R53 ;  /* 0x0000003500147308 */ /* 0x000ea80000000800 */
[----:B------:R-:W-:-:S04]  /*4060*/  @!P2 FMUL R27, R27, 0.5 ;  /* 0x3f0000001b1ba820 */ /* 0x000fc80000400000 */
[----:B------:R3:W4:Y:S01]  /*4070*/  MUFU.EX2 R44, R26 ;  /* 0x0000001a002c7308 */ /* 0x0007220000000800 */
[----:B-1----:R-:W-:Y:S01]  /*4080*/  @!P6 FMUL R21, R21, R21 ;  /* 0x000000151515e220 */ /* 0x002fe20000400000 */
[----:B------:R-:W-:Y:S02]  /*4090*/  FSETP.GEU.AND P6, PT, R31, -126, PT ;  /* 0xc2fc00001f00780b */ /* 0x000fe40003fce000 */
[----:B------:R-:W-:-:S04]  /*40a0*/  @!P4 FMUL R30, R30, 0.5 ;  /* 0x3f0000001e1ec820 */ /* 0x000fc80000400000 */
[----:B------:R1:W5:Y:S01]  /*40b0*/  MUFU.EX2 R48, R30 ;  /* 0x0000001e00307308 */ /* 0x0003620000000800 */
[----:B--2---:R-:W-:Y:S01]  /*40c0*/  @!P5 FMUL R20, R20, R20 ;  /* 0x000000141414d220 */ /* 0x004fe20000400000 */
[----:B------:R-:W-:Y:S01]  /*40d0*/  FSETP.GEU.AND P5, PT, R34, -126, PT ;  /* 0xc2fc00002200780b */ /* 0x000fe20003fae000 */
[----:B---3--:R-:W-:-:S04]  /*40e0*/  FFMA R26, R38, UR35, -R41 ;  /* 0x00000023261a7c23 */ /* 0x008fc80008000829 */
[----:B------:R-:W-:Y:S01]  /*40f0*/  @!P6 FMUL R31, R31, 0.5 ;  /* 0x3f0000001f1fe820 */ /* 0x000fe20000400000 */
[----:B------:R2:W3:Y:S01]  /*4100*/  MUFU.EX2 R45, R27 ;  /* 0x0000001b002d7308 */ /* 0x0004e20000000800 */
[----:B----4-:R-:W-:Y:S01]  /*4110*/  @!P3 FMUL R44, R44, R44 ;  /* 0x0000002c2c2cb220 */ /* 0x010fe20000400000 */
[----:B------:R-:W-:Y:S01]  /*4120*/  FSETP.GEU.AND P3, PT, R35, -126, PT ;  /* 0xc2fc00002300780b */ /* 0x000fe20003f6e000 */
[----:B-1----:R-:W-:-:S04]  /*4130*/  FFMA R30, R42, UR35, -R41 ;  /* 0x000000232a1e7c23 */ /* 0x002fc80008000829 */
[----:B------:R-:W-:Y:S01]  /*4140*/  @!P5 FMUL R34, R34, 0.5 ;  /* 0x3f0000002222d820 */ /* 0x000fe20000400000 */
[----:B------:R1:W4:Y:S01]  /*4150*/  MUFU.EX2 R49, R31 ;  /* 0x0000001f00317308 */ /* 0x0003220000000800 */
[----:B--2---:R-:W-:Y:S01]  /*4160*/  FFMA R27, R39, UR35, -R41 ;  /* 0x00000023271b7c23 */ /* 0x004fe20008000829 */
[----:B-----5:R-:W-:-:S04]  /*4170*/  @!P4 FMUL R48, R48, R48 ;  /* 0x000000303030c220 */ /* 0x020fc80000400000 */
[----:B------:R-:W-:Y:S01]  /*4180*/  FSETP.GEU.AND P4, PT, R27, -126, PT ;  /* 0xc2fc00001b00780b */ /* 0x000fe20003f8e000 */
[----:B------:R-:W-:Y:S01]  /*4190*/  @!P3 FMUL R35, R35, 0.5 ;  /* 0x3f0000002323b820 */ /* 0x000fe20000400000 */
[----:B------:R2:W5:Y:S01]  /*41a0*/  MUFU.EX2 R38, R34 ;  /* 0x0000002200267308 */ /* 0x0005620000000800 */
[----:B---3--:R-:W-:Y:S01]  /*41b0*/  @!P2 FMUL R45, R45, R45 ;  /* 0x0000002d2d2da220 */ /* 0x008fe20000400000 */
[----:B------:R-:W-:Y:S01]  /*41c0*/  FSETP.GEU.AND P2, PT, R26, -126, PT ;  /* 0xc2fc00001a00780b */ /* 0x000fe20003f4e000 */
[----:B-1----:R-:W-:-:S03]  /*41d0*/  FFMA R31, R43, UR35, -R41 ;  /* 0x000000232b1f7c23 */ /* 0x002fc60008000829 */
[----:B------:R-:W-:Y:S02]  /*41e0*/  F2FP.F16.F32.PACK_AB R25, R45, R44 ;  /* 0x0000002c2d19723e */ /* 0x000fe400000000ff */
[----:B------:R-:W1:Y:S01]  /*41f0*/  MUFU.EX2 R39, R35 ;  /* 0x0000002300277308 */ /* 0x000e620000000800 */
[----:B--2---:R-:W-:Y:S01]  /*4200*/  FFMA R34, R46, UR35, -R41 ;  /* 0x000000232e227c23 */ /* 0x004fe20008000829 */
[----:B----4-:R-:W-:Y:S01]  /*4210*/  @!P6 FMUL R49, R49, R49 ;  /* 0x000000313131e220 */ /* 0x010fe20000400000 */
[----:B------:R-:W-:Y:S01]  /*4220*/  @!P4 FMUL R27, R27, 0.5 ;  /* 0x3f0000001b1bc820 */ /* 0x000fe20000400000 */
[----:B------:R-:W-:-:S03]  /*4230*/  FSETP.GEU.AND P6, PT, R30, -126, PT ;  /* 0xc2fc00001e00780b */ /* 0x000fc60003fce000 */
[----:B------:R-:W-:Y:S01]  /*4240*/  @!P2 FMUL R26, R26, 0.5 ;  /* 0x3f0000001a1aa820 */ /* 0x000fe20000400000 */
[----:B------:R2:W3:Y:S01]  /*4250*/  MUFU.EX2 R43, R27 ;  /* 0x0000001b002b7308 */ /* 0x0004e20000000800 */
[----:B-----5:R-:W-:Y:S01]  /*4260*/  @!P5 FMUL R38, R38, R38 ;  /* 0x000000262626d220 */ /* 0x020fe20000400000 */
[----:B------:R-:W-:-:S06]  /*4270*/  FSETP.GEU.AND P5, PT, R31, -126, PT ;  /* 0xc2fc00001f00780b */ /* 0x000fcc0003fae000 */
[----:B------:R4:W5:Y:S01]  /*4280*/  MUFU.EX2 R42, R26 ;  /* 0x0000001a002a7308 */ /* 0x0009620000000800 */
[----:B-1----:R-:W-:Y:S01]  /*4290*/  @!P3 FMUL R39, R39, R39 ;  /* 0x000000272727b220 */ /* 0x002fe20000400000 */
[----:B------:R-:W-:Y:S01]  /*42a0*/  FSETP.GEU.AND P3, PT, R34, -126, PT ;  /* 0xc2fc00002200780b */ /* 0x000fe20003f6e000 */
[----:B--2---:R-:W-:Y:S01]  /*42b0*/  FFMA R27, R50, UR35, -R41 ;  /* 0x00000023321b7c23 */ /* 0x004fe20008000829 */
[----:B------:R-:W-:-:S03]  /*42c0*/  @!P6 FMUL R30, R30, 0.5 ;  /* 0x3f0000001e1ee820 */ /* 0x000fc60000400000 */
[----:B------:R-:W-:Y:S01]  /*42d0*/  @!P5 FMUL R31, R31, 0.5 ;  /* 0x3f0000001f1fd820 */ /* 0x000fe20000400000 */
[----:B------:R1:W2:Y:S01]  /*42e0*/  MUFU.EX2 R53, R30 ;  /* 0x0000001e00357308 */ /* 0x0002a20000000800 */
[----:B----4-:R-:W-:Y:S01]  /*42f0*/  FFMA R26, R47, UR35, -R41 ;  /* 0x000000232f1a7c23 */ /* 0x010fe20008000829 */
[----:B---3--:R-:W-:Y:S01]  /*4300*/  @!P4 FMUL R43, R43, R43 ;  /* 0x0000002b2b2bc220 */ /* 0x008fe20000400000 */
[----:B------:R-:W-:-:S04]  /*4310*/  FSETP.GEU.AND P4, PT, R27, -126, PT ;  /* 0xc2fc00001b00780b */ /* 0x000fc80003f8e000 */
[----:B------:R-:W-:Y:S01]  /*4320*/  @!P3 FMUL R34, R34, 0.5 ;  /* 0x3f0000002222b820 */ /* 0x000fe20000400000 */
[----:B------:R3:W4:Y:S01]  /*4330*/  MUFU.EX2 R46, R31 ;  /* 0x0000001f002e7308 */ /* 0x0007220000000800 */
[----:B-----5:R-:W-:Y:S01]  /*4340*/  @!P2 FMUL R42, R42, R42 ;  /* 0x0000002a2a2aa220 */ /* 0x020fe20000400000 */
[----:B------:R-:W-:Y:S01]  /*4350*/  FSETP.GEU.AND P2, PT, R26, -126, PT ;  /* 0xc2fc00001a00780b */ /* 0x000fe20003f4e000 */
[----:B-1----:R-:W-:-:S05]  /*4360*/  FFMA R30, R51, UR35, -R41 ;  /* 0x00000023331e7c23 */ /* 0x002fca0008000829 */
[----:B------:R1:W5:Y:S01]  /*4370*/  MUFU.EX2 R47, R34 ;  /* 0x00000022002f7308 */ /* 0x0003620000000800 */
[----:B------:R-:W-:Y:S01]  /*4380*/  @!P4 FMUL R27, R27, 0.5 ;  /* 0x3f0000001b1bc820 */ /* 0x000fe20000400000 */
[----:B--2---:R-:W-:Y:S01]  /*4390*/  @!P6 FMUL R53, R53, R53 ;  /* 0x000000353535e220 */ /* 0x004fe20000400000 */
[----:B------:R-:W-:Y:S01]  /*43a0*/  FSETP.GEU.AND P6, PT, R30, -126, PT ;  /* 0xc2fc00001e00780b */ /* 0x000fe20003fce000 */
[----:B---3--:R-:W-:-:S03]  /*43b0*/  FADD R31, R36, R21 ;  /* 0x00000015241f7221 */ /* 0x008fc60000000000 */
[----:B------:R-:W-:Y:S01]  /*43c0*/  @!P2 FMUL R26, R26, 0.5 ;  /* 0x3f0000001a1aa820 */ /* 0x000fe20000400000 */
[----:B------:R2:W3:Y:S01]  /*43d0*/  MUFU.EX2 R51, R27 ;  /* 0x0000001b00337308 */ /* 0x0004e20000000800 */
[----:B----4-:R-:W-:Y:S01]  /*43e0*/  @!P5 FMUL R46, R46, R46 ;  /* 0x0000002e2e2ed220 */ /* 0x010fe20000400000 */
[----:B------:R-:W-:Y:S01]  /*43f0*/  FSETP.GEU.AND P5, PT, R54, -126, PT ;  /* 0xc2fc00003600780b */ /* 0x000fe20003fae000 */
[----:B-1----:R-:W-:-:S05]  /*4400*/  FADD R34, R37, R20 ;  /* 0x0000001425227221 */ /* 0x002fca0000000000 */
[----:B------:R1:W4:Y:S01]  /*4410*/  MUFU.EX2 R50, R26 ;  /* 0x0000001a00327308 */ /* 0x0003220000000800 */
[----:B-----5:R-:W-:Y:S01]  /*4420*/  @!P3 FMUL R47, R47, R47 ;  /* 0x0000002f2f2fb220 */ /* 0x020fe20000400000 */
[----:B------:R-:W-:Y:S01]  /*4430*/  FSETP.GEU.AND P3, PT, R55, -126, PT ;  /* 0xc2fc00003700780b */ /* 0x000fe20003f6e000 */
[----:B------:R-:W-:Y:S01]  /*4440*/  @!P6 FMUL R30, R30, 0.5 ;  /* 0x3f0000001e1ee820 */ /* 0x000fe20000400000 */
[----:B--2---:R-:W-:-:S03]  /*4450*/  FADD R27, R29, R14 ;  /* 0x0000000e1d1b7221 */ /* 0x004fc60000000000 */
[----:B------:R-:W-:Y:S01]  /*4460*/  @!P5 FMUL R54, R54, 0.5 ;  /* 0x3f0000003636d820 */ /* 0x000fe20000400000 */
[----:B------:R2:W5:Y:S01]  /*4470*/  MUFU.EX2 R52, R30 ;  /* 0x0000001e00347308 */ /* 0x0005620000000800 */
[----:B---3--:R-:W-:Y:S01]  /*4480*/  @!P4 FMUL R51, R51, R51 ;  /* 0x000000333333c220 */ /* 0x008fe20000400000 */
[----:B------:R-:W-:Y:S01]  /*4490*/  FSETP.GEU.AND P4, PT, R114, -126, PT ;  /* 0xc2fc00007200780b */ /* 0x000fe20003f8e000 */
[----:B-1----:R-:W-:Y:S01]  /*44a0*/  FADD R26, R33, R8 ;  /* 0x00000008211a7221 */ /* 0x002fe20000000000 */
[----:B------:R-:W-:Y:S01]  /*44b0*/  FADD R34, R27, R34 ;  /* 0x000000221b227221 */ /* 0x000fe20000000000 */
[----:B------:R-:W-:Y:S01]  /*44c0*/  FADD R27, R45, R46 ;  /* 0x0000002e2d1b7221 */ /* 0x000fe20000000000 */
[----:B------:R-:W-:Y:S01]  /*44d0*/  F2FP.F16.F32.PACK_AB R45, R46, R53 ;  /* 0x000000352e2d723e */ /* 0x000fe200000000ff */
[----:B------:R-:W-:Y:S01]  /*44e0*/  @!P3 FMUL R55, R55, 0.5 ;  /* 0x3f0000003737b820 */ /* 0x000fe20000400000 */
[----:B------:R1:W3:Y:S01]  /*44f0*/  MUFU.EX2 R41, R54 ;  /* 0x0000003600297308 */ /* 0x0002e20000000800 */
[----:B----4-:R-:W-:Y:S01]  /*4500*/  @!P2 FMUL R50, R50, R50 ;  /* 0x000000323232a220 */ /* 0x010fe20000400000 */
[----:B------:R-:W-:Y:S01]  /*4510*/  FSETP.GEU.AND P2, PT, R10, -126, PT ;  /* 0xc2fc00000a00780b */ /* 0x000fe20003f4e000 */
[----:B------:R-:W-:Y:S01]  /*4520*/  FADD R35, R7, R26 ;  /* 0x0000001a07237221 */ /* 0x000fe20000000000 */
[----:B--2---:R-:W-:Y:S01]  /*4530*/  FADD R30, R32, R15 ;  /* 0x0000000f201e7221 */ /* 0x004fe20000000000 */
[----:B------:R-:W-:Y:S01]  /*4540*/  FADD R26, R28, R13 ;  /* 0x0000000d1c1a7221 */ /* 0x000fe20000000000 */
[----:B------:R-:W-:Y:S01]  /*4550*/  F2FP.F16.F32.PACK_AB R46, R14, R13 ;  /* 0x0000000d0e2e723e */ /* 0x000fe200000000ff */
[----:B------:R-:W-:Y:S01]  /*4560*/  @!P4 FMUL R114, R114, 0.5 ;  /* 0x3f0000007272c820 */ /* 0x000fe20000400000 */
[----:B------:R2:W4:Y:S01]  /*4570*/  MUFU.EX2 R40, R55 ;  /* 0x0000003700287308 */ /* 0x0005220000000800 */
[----:B-----5:R-:W-:Y:S01]  /*4580*/  @!P6 FMUL R52, R52, R52 ;  /* 0x000000343434e220 */ /* 0x020fe20000400000 */
[----:B------:R-:W-:Y:S01]  /*4590*/  FADD R9, R9, R30 ;  /* 0x0000001e09097221 */ /* 0x000fe20000000000 */
[----:B------:R-:W-:Y:S01]  /*45a0*/  FADD R26, R26, R31 ;  /* 0x0000001f1a1a7221 */ /* 0x000fe20000000000 */
[----:B------:R-:W-:Y:S01]  /*45b0*/  FADD R31, R49, R50 ;  /* 0x00000032311f7221 */ /* 0x000fe20000000000 */
[----:B-1----:R-:W-:Y:S01]  /*45c0*/  FADD R54, R39, R52 ;  /* 0x0000003427367221 */ /* 0x002fe20000000000 */
[----:B------:R-:W-:Y:S01]  /*45d0*/  FADD R30, R48, R47 ;  /* 0x0000002f301e7221 */ /* 0x000fe20000000000 */
[----:B------:R-:W-:Y:S01]  /*45e0*/  @!P2 FMUL R10, R10, 0.5 ;  /* 0x3f0000000a0aa820 */ /* 0x000fe20000400000 */
[----:B------:R-:W1:Y:S01]  /*45f0*/  MUFU.EX2 R114, R114 ;  /* 0x0000007200727308 */ /* 0x000e620000000800 */
[----:B---3--:R-:W-:Y:S01]  /*4600*/  @!P5 FMUL R41, R41, R41 ;  /* 0x000000292929d220 */ /* 0x008fe20000400000 */
[----:B--2---:R-:W-:Y:S01]  /*4610*/  FADD R55, R38, R51 ;  /* 0x0000003326377221 */ /* 0x004fe20000000000 */
[----:B------:R-:W-:Y:S01]  /*4620*/  FADD R27, R27, R54 ;  /* 0x000000361b1b7221 */ /* 0x000fe20000000000 */
[----:B------:R-:W-:Y:S01]  /*4630*/  FADD R34, R35, R34 ;  /* 0x0000002223227221 */ /* 0x000fe20000000000 */
[----:B------:R-:W-:Y:S01]  /*4640*/  FADD R115, R42, R41 ;  /* 0x000000292a737221 */ /* 0x000fe20000000000 */
[----:B------:R-:W-:Y:S01]  /*4650*/  FADD R9, R9, R26 ;  /* 0x0000001a09097221 */ /* 0x000fe20000000000 */
[----:B------:R-:W-:Y:S01]  /*4660*/  F2FP.F16.F32.PACK_AB R26, R29, R28 ;  /* 0x0000001c1d1a723e */ /* 0x000fe200000000ff */
[----:B------:R2:W3:Y:S01]  /*4670*/  MUFU.EX2 R7, R10 ;  /* 0x0000000a00077308 */ /* 0x0004e20000000800 */
[----:B----4-:R-:W-:Y:S01]  /*4680*/  @!P3 FMUL R40, R40, R40 ;  /* 0x000000282828b220 */ /* 0x010fe20000400000 */
[----:B------:R-:W-:Y:S01]  /*4690*/  FADD R115, R30, R115 ;  /* 0x000000731e737221 */ /* 0x000fe20000000000 */
[----:B------:R-:W-:Y:S01]  /*46a0*/  FADD R34, R9, R34 ;  /* 0x0000002209227221 */ /* 0x000fe20000000000 */
[----:B------:R-:W-:Y:S01]  /*46b0*/  SHF.L.U32 R9, R112, 0x1f, RZ ;  /* 0x0000001f70097819 */ /* 0x000fe200000006ff */
[----:B------:R-:W-:Y:S01]  /*46c0*/  FADD R116, R43, R40 ;  /* 0x000000282b747221 */ /* 0x000fe20000000000 */
[----:B------:R-:W-:-:S02]  /*46d0*/  F2FP.F16.F32.PACK_AB R28, R33, R32 ;  /* 0x00000020211c723e */ /* 0x000fc400000000ff */
[----:B------:R-:W-:Y:S01]  /*46e0*/  F2FP.F16.F32.PACK_AB R29, R39, R38 ;  /* 0x00000026271d723e */ /* 0x000fe200000000ff */
[----:B--2---:R-:W-:Y:S01]  /*46f0*/  FADD R10, R44, R53 ;  /* 0x000000352c0a7221 */ /* 0x004fe20000000000 */
[----:B------:R-:W-:Y:S01]  /*4700*/  FADD R116, R31, R116 ;  /* 0x000000741f747221 */ /* 0x000fe20000000000 */
[----:B-1----:R-:W-:Y:S01]  /*4710*/  @!P4 FMUL R114, R114, R114 ;  /* 0x000000727272c220 */ /* 0x002fe20000400000 */
[----:B------:R-:W-:Y:S01]  /*4720*/  F2FP.F16.F32.PACK_AB R30, R37, R36 ;  /* 0x00000024251e723e */ /* 0x000fe200000000ff */
[----:B------:R-:W-:Y:S01]  /*4730*/  FADD R10, R10, R55 ;  /* 0x000000370a0a7221 */ /* 0x000fe20000000000 */
[----:B------:R-:W-:Y:S01]  /*4740*/  FADD R27, R27, R116 ;  /* 0x000000741b1b7221 */ /* 0x000fe20000000000 */
[-C--:B------:R-:W-:Y:S01]  /*4750*/  FMUL R106, R106, R114.reuse ;  /* 0x000000726a6a7220 */ /* 0x080fe20000400000 */
[-C--:B------:R-:W-:Y:S01]  /*4760*/  FMUL R107, R107, R114.reuse ;  /* 0x000000726b6b7220 */ /* 0x080fe20000400000 */
[----:B------:R-:W-:Y:S01]  /*4770*/  FADD R10, R10, R115 ;  /* 0x000000730a0a7221 */ /* 0x000fe20000000000 */
[----:B---3--:R-:W-:Y:S01]  /*4780*/  @!P2 FMUL R7, R7, R7 ;  /* 0x000000070707a220 */ /* 0x008fe20000400000 */
[----:B------:R1:W2:Y:S01]  /*4790*/  SYNCS.PHASECHK.TRANS64.TRYWAIT P2, [UR6+0x1aa00], R9 ;  /* 0x01aa0009ff0075a7 */ /* 0x0002a20008040146 */
[----:B------:R-:W-:Y:S01]  /*47a0*/  FMUL R110, R110, R114 ;  /* 0x000000726e6e7220 */ /* 0x000fe20000400000 */
[----:B------:R-:W-:Y:S01]  /*47b0*/  FADD R27, R10, R27 ;  /* 0x0000001b0a1b7221 */ /* 0x000fe20000000000 */
[----:B------:R-:W-:Y:S01]  /*47c0*/  FFMA R0, R7, R0, R34 ;  /* 0x0000000007007223 */ /* 0x000fe20000000022 */
[-C--:B------:R-:W-:Y:S01]  /*47d0*/  FMUL R104, R104, R7.reuse ;  /* 0x0000000768687220 */ /* 0x080fe20000400000 */
[----:B------:R-:W-:Y:S01]  /*47e0*/  FMUL R105, R105, R7 ;  /* 0x0000000769697220 */ /* 0x000fe20000400000 */
[----:B------:R-:W-:Y:S01]  /*47f0*/  FFMA R3, R114, R3, R27 ;  /* 0x0000000372037223 */ /* 0x000fe2000000001b */
[-C--:B------:R-:W-:Y:S01]  /*4800*/  FMUL R108, R108, R7.reuse ;  /* 0x000000076c6c7220 */ /* 0x080fe20000400000 */
        /* <DEDUP_REMOVED lines=24> */
[----:B------:R-:W-:Y:S01]  /*4990*/  FMUL R61, R61, R7 ;  /* 0x000000073d3d7220 */ /* 0x000fe20000400000 */
        /* <DEDUP_REMOVED lines=25> */
[----:B------:R-:W-:-:S02]  /*4b30*/  F2FP.F16.F32.PACK_AB R27, R49, R48 ;  /* 0x00000030311b723e */ /* 0x000fc400000000ff */
[----:B------:R-:W-:Y:S02]  /*4b40*/  F2FP.F16.F32.PACK_AB R31, R43, R42 ;  /* 0x0000002a2b1f723e */ /* 0x000fe400000000ff */
[----:B------:R-:W-:Y:S02]  /*4b50*/  F2FP.F16.F32.PACK_AB R44, R12, R11 ;  /* 0x0000000b0c2c723e */ /* 0x000fe400000000ff */
[----:B------:R-:W-:Y:S02]  /*4b60*/  F2FP.F16.F32.PACK_AB R47, R50, R47 ;  /* 0x0000002f322f723e */ /* 0x000fe400000000ff */
[----:B------:R-:W-:Y:S02]  /*4b70*/  F2FP.F16.F32.PACK_AB R32, R8, R15 ;  /* 0x0000000f0820723e */ /* 0x000fe400000000ff */
[----:B------:R-:W-:Y:S02]  /*4b80*/  F2FP.F16.F32.PACK_AB R33, R52, R51 ;  /* 0x000000333421723e */ /* 0x000fe400000000ff */
[----:B------:R-:W-:Y:S01]  /*4b90*/  F2FP.F16.F32.PACK_AB R34, R20, R21 ;  /* 0x000000151422723e */ /* 0x000fe200000000ff */
[----:B-12---:R-:W-:Y:S06]  /*4ba0*/  @!P0 BRA `(.L_x_29) ;  /* 0x0000000000048947 */ /* 0x006fec0003800000 */
[----:B------:R-:W-:Y:S01]  /*4bb0*/  BPT.TRAP 0x1 ;  /* 0x000000040000795c */ /* 0x000fe20000300000 */
.L_x_29:
[----:B------:R-:W-:Y:S05]  /*4bc0*/  @P2 BRA `(.L_x_30) ;  /* 0x0000000000082947 */ /* 0x000fea0003800000 */
[----:B------:R-:W1:Y:S02]  /*4bd0*/  SYNCS.PHASECHK.TRANS64.TRYWAIT P2, [UR6+0x1aa00], R9 ;  /* 0x01aa0009ff0075a7 */ /* 0x000e640008040146 */
[----:B-1----:R-:W-:Y:S05]  /*4be0*/  @!P2 BRA `(.L_x_31) ;  /* 0x0000004c00b8a947 */ /* 0x002fea0003800000 */
.L_x_30:
        /* <DEDUP_REMOVED lines=8> */
[----:B------:R-:W-:Y:S01]  /*4c70*/  HGMMA.64x16x16.F32 R104, R24, gdesc[UR4].tnspB, R104, gsb0 ;  /* 0x4020000418687df0 */ /* 0x000fe20008000868 */
[----:B------:R-:W-:Y:S01]  /*4c80*/  UMOV UR6, UR14 ;  /* 0x0000000e00067c82 */ /* 0x000fe20008000000 */
[----:B------:R-:W-:Y:S01]  /*4c90*/  UMOV UR7, 0xc0000010 ;  /* 0xc000001000077882 */ /* 0x000fe20000000000 */
[----:B------:R-:W-:-:S02]  /*4ca0*/  UIADD3 UR19, UR11, 0x200, URZ ;  /* 0x000002000b137890 */ /* 0x000fc4000fffe03f */
        /* <DEDUP_REMOVED lines=156> */
.L_x_32:
[----:B------:R-:W-:-:S04]  /*5670*/  ULEA UR6, UR34, UR38, 0x3 ;  /* 0x0000002622067291 */ /* 0x000fc8000f8e183f */
[----:B------:R-:W-:-:S04]  /*5680*/  UIADD3 UR6, UR6, 0x1aa28, URZ ;  /* 0x0001aa2806067890 */ /* 0x000fc8000fffe03f */
[----:B------:R-:W-:-:S09]  /*5690*/  UPRMT UR6, URZ, 0x654, UR6 ;  /* 0x000006543f067896 */ /* 0x000fd20008000006 */
[----:B------:R-:W-:Y:S01]  /*56a0*/  SYNCS.ARRIVE.TRANS64.RED.A1T0 RZ, [UR6], RZ ;  /* 0x000000ffffff79a7 */ /* 0x000fe20008100406 */
[----:B------:R-:W-:Y:S05]  /*56b0*/  @P1 BRA `(.L_x_33) ;  /* 0x0000000000041947 */ /* 0x000fea0003800000 */
[----:B------:R-:W-:Y:S01]  /*56c0*/  BPT.TRAP 0x1 ;  /* 0x000000040000795c */ /* 0x000fe20000300000 */
.L_x_33:
[----:B------:R-:W-:-:S04]  /*56d0*/  UIADD3 UR34, UR34, 0x1, URZ ;  /* 0x0000000122227890 */ /* 0x000fc8000fffe03f */
[----:B------:R-:W-:-:S04]  /*56e0*/  UISETP.NE.AND UP0, UPT, UR34, 0x5, UPT ;  /* 0x000000052200788c */ /* 0x000fc8000bf05270 */
[----:B------:R-:W-:Y:S01]  /*56f0*/  USEL UR34, UR34, URZ, UP0 ;  /* 0x0000003f22227287 */ /* 0x000fe20008000000 */
[----:B------:R-:W-:Y:S11]  /*5700*/  @!P0 BRA `(.L_x_34) ;  /* 0x0000000000048947 */ /* 0x000ff60003800000 */
[----:B------:R-:W-:Y:S01]  /*5710*/  BPT.TRAP 0x1 ;  /* 0x000000040000795c */ /* 0x000fe20000300000 */
.L_x_34:
[----:B------:R-:W-:-:S04]  /*5720*/  ULEA UR6, UR34, UR38, 0x3 ;  /* 0x0000002622067291 */ /* 0x000fc8000f8e183f */
[----:B------:R-:W-:-:S04]  /*5730*/  UIADD3 UR6, UR6, 0x1aa28, URZ ;  /* 0x0001aa2806067890 */ /* 0x000fc8000fffe03f */
[----:B------:R-:W-:-:S09]  /*5740*/  UPRMT UR6, URZ, 0x654, UR6 ;  /* 0x000006543f067896 */ /* 0x000fd20008000006 */
[----:B------:R-:W-:Y:S01]  /*5750*/  SYNCS.ARRIVE.TRANS64.RED.A1T0 RZ, [UR6], RZ ;  /* 0x000000ffffff79a7 */ /* 0x000fe20008100406 */
[----:B------:R-:W-:Y:S05]  /*5760*/  @P1 BRA `(.L_x_35) ;  /* 0x0000000000041947 */ /* 0x000fea0003800000 */
[----:B------:R-:W-:Y:S01]  /*5770*/  BPT.TRAP 0x1 ;  /* 0x000000040000795c */ /* 0x000fe20000300000 */
.L_x_35:
[----:B------:R-:W-:Y:S01]  /*5780*/  UIADD3 UR10, UR10, 0x1, URZ ;  /* 0x000000010a0a7890 */ /* 0x000fe2000fffe03f */
[C---:B------:R-:W-:Y:S01]  /*5790*/  ISETP.GT.AND P2, PT, R6.reuse, 0x2, PT ;  /* 0x000000020600780c */ /* 0x040fe20003f44270 */
[----:B------:R-:W-:Y:S01]  /*57a0*/  UIADD3 UR34, UR34, 0x1, URZ ;  /* 0x0000000122227890 */ /* 0x000fe2000fffe03f */
[----:B------:R-:W-:Y:S01]  /*57b0*/  IADD3 R6, R6, -0x1, RZ ;  /* 0xffffffff06067810 */ /* 0x000fe20007ffe0ff */
[----:B------:R-:W-:Y:S01]  /*57c0*/  UISETP.NE.AND UP1, UPT, UR10, 0x5, UPT ;  /* 0x000000050a00788c */ /* 0x000fe2000bf25270 */
[----:B------:R-:W-:Y:S01]  /*57d0*/  IMAD.MOV.U32 R7, RZ, RZ, R4 ;  /* 0x000000ffff077224 */ /* 0x000fe200078e0004 */
[----:B------:R-:W-:Y:S01]  /*57e0*/  UISETP.NE.AND UP0, UPT, UR34, 0x5, UPT ;  /* 0x000000052200788c */ /* 0x000fe2000bf05270 */
[----:B-1----:R-:W-:Y:S01]  /*57f0*/  MOV R9, R5 ;  /* 0x0000000500097202 */ /* 0x002fe20000000f00 */
[----:B------:R-:W-:Y:S02]  /*5800*/  USEL UR6, URZ, 0x1, UP1 ;  /* 0x000000013f067887 */ /* 0x000fe40008800000 */
[----:B------:R-:W-:-:S02]  /*5810*/  USEL UR34, UR34, URZ, UP0 ;  /* 0x0000003f22227287 */ /* 0x000fc40008000000 */
[----:B------:R-:W-:Y:S02]  /*5820*/  USEL UR58, UR10, URZ, UP1 ;  /* 0x0000003f0a3a7287 */ /* 0x000fe40008800000 */
[----:B------:R-:W-:Y:S01]  /*5830*/  LOP3.LUT R112, R112, UR6, RZ, 0x3c, !PT ;  /* 0x0000000670707c12 */ /* 0x000fe2000f8e3cff */
[----:B------:R-:W-:Y:S09]  /*5840*/  @P2 BRA `(.L_x_36) ;  /* 0xffffffdc00042947 */ /* 0x000ff2000383ffff */
.L_x_25:
[----:B------:R-:W-:-:S06]  /*5850*/  UISETP.NE.AND UP0, UPT, UR50, 0x3, UPT ;  /* 0x000000033200788c */ /* 0x000fcc000bf05270 */
[----:B------:R-:W-:-:S13]  /*5860*/  PLOP3.LUT P2, PT, PT, PT, UP0, 0x80, 0x0 ;  /* 0x000000000000781c */ /* 0x000fda0003f4f008 */
[----:B------:R-:W-:Y:S05]  /*5870*/  @!P2 BRA `(.L_x_37) ;  /* 0x000000000004a947 */ /* 0x000fea0003800000 */
[----:B------:R-:W-:Y:S01]  /*5880*/  BPT.TRAP 0x1 ;  /* 0x000000040000795c */ /* 0x000fe20000300000 */
.L_x_37:
[----:B------:R-:W-:Y:S02]  /*5890*/  UISETP.GT.U32.AND UP0, UPT, UR51, 0x1, UPT ;  /* 0x000000013300788c */ /* 0x000fe4000bf04070 */
[----:B------:R-:W-:-:S04]  /*58a0*/  ULEA UR4, UR36, UR38, 0x3 ;  /* 0x0000002624047291 */ /* 0x000fc8000f8e183f */
[----:B------:R-:W-:Y:S01]  /*58b0*/  UIADD3 UR4, UR4, 0x1aa60, URZ ;  /* 0x0001aa6004047890 */ /* 0x000fe2000fffe03f */
[----:B------:R-:W-:-:S03]  /*58c0*/  PLOP3.LUT P2, PT, PT, PT, UP0, 0x80, 0x0 ;  /* 0x000000000000781c */ /* 0x000fc60003f4f008 */
[----:B------:R-:W-:-:S09]  /*58d0*/  UPRMT UR4, URZ, 0x654, UR4 ;  /* 0x000006543f047896 */ /* 0x000fd20008000004 */
[----:B------:R-:W-:Y:S01]  /*58e0*/  SYNCS.ARRIVE.TRANS64.RED.A1T0 RZ, [UR4], RZ ;  /* 0x000000ffffff79a7 */ /* 0x000fe20008100404 */
[----:B------:R-:W-:Y:S05]  /*58f0*/  @P2 BRA `(.L_x_38) ;  /* 0x0000000000042947 */ /* 0x000fea0003800000 */
[----:B------:R-:W-:Y:S01]  /*5900*/  BPT.TRAP 0x1 ;  /* 0x000000040000795c */ /* 0x000fe20000300000 */
.L_x_38:
[----:B------:R-:W-:Y:S05]  /*5910*/  @!P0 BRA `(.L_x_39) ;  /* 0x0000000000048947 */ /* 0x000fea0003800000 */
[----:B------:R-:W-:Y:S01]  /*5920*/  BPT.TRAP 0x1 ;  /* 0x000000040000795c */ /* 0x000fe20000300000 */
.L_x_39:
[----:B------:R-:W-:-:S04]  /*5930*/  ULEA UR34, UR34, UR38, 0x3 ;  /* 0x0000002622227291 */ /* 0x000fc8000f8e183f */
[----:B------:R-:W-:-:S04]  /*5940*/  UIADD3 UR34, UR34, 0x1aa28, URZ ;  /* 0x0001aa2822227890 */ /* 0x000fc8000fffe03f */
[----:B------:R-:W-:-:S09]  /*5950*/  UPRMT UR34, URZ, 0x654, UR34 ;  /* 0x000006543f227896 */ /* 0x000fd20008000022 */
[----:B------:R-:W-:Y:S01]  /*5960*/  SYNCS.ARRIVE.TRANS64.RED.A1T0 RZ, [UR34], RZ ;  /* 0x000000ffffff79a7 */ /* 0x000fe20008100422 */
[----:B------:R-:W-:Y:S05]  /*5970*/  @P1 BRA `(.L_x_40) ;  /* 0x0000000000041947 */ /* 0x000fea0003800000 */
[----:B------:R-:W-:Y:S01]  /*5980*/  BPT.TRAP 0x1 ;  /* 0x000000040000795c */ /* 0x000fe20000300000 */
.L_x_40:
[----:B------:R-:W1:Y:S01]  /*5990*/  SHFL.BFLY PT, R7, R0, 0x1, 0x1f ;  /* 0x0c201f0000077f89 */ /* 0x000e6200000e0000 */
[----:B------:R-:W-:Y:S01]  /*59a0*/  BSSY B0, `(.L_x_41) ;  /* 0x0000023000007945 */ /* 0x000fe20003800000 */
[----:B------:R-:W-:Y:S01]  /*59b0*/  IMAD.MOV.U32 R9, RZ, RZ, 0x7f800000 ;  /* 0x7f800000ff097424 */ /* 0x000fe200078e00ff */
[----:B------:R-:W-:Y:S01]  /*59c0*/  MOV R10, 0x3f800000 ;  /* 0x3f800000000a7802 */ /* 0x000fe20000000f00 */
[----:B------:R-:W2:Y:S01]  /*59d0*/  SHFL.BFLY PT, R6, R3, 0x1, 0x1f ;  /* 0x0c201f0003067f89 */ /* 0x000ea200000e0000 */
[----:B------:R-:W-:Y:S01]  /*59e0*/  MOV R11, 0x7f800000 ;  /* 0x7f800000000b7802 */ /* 0x000fe20000000f00 */
[----:B-1----:R-:W-:Y:S01]  /*59f0*/  FADD R7, R7, R0 ;  /* 0x0000000007077221 */ /* 0x002fe20000000000 */
[----:B--2---:R-:W-:-:S04]  /*5a00*/  FADD R15, R6, R3 ;  /* 0x00000003060f7221 */ /* 0x004fc80000000000 */
[----:B------:R-:W1:Y:S01]  /*5a10*/  SHFL.BFLY PT, R8, R7, 0x2, 0x1f ;  /* 0x0c401f0007087f89 */ /* 0x000e6200000e0000 */
[----:B------:R-:W-:-:S03]  /*5a20*/  IMAD.MOV.U32 R6, RZ, RZ, 0x3f800000 ;  /* 0x3f800000ff067424 */ /* 0x000fc600078e00ff */
[----:B------:R-:W2:Y:S01]  /*5a30*/  SHFL.BFLY PT, R20, R15, 0x2, 0x1f ;  /* 0x0c401f000f147f89 */ /* 0x000ea200000e0000 */
[C---:B-1----:R-:W-:Y:S01]  /*5a40*/  FSETP.NE.AND P0, PT, R7.reuse, -R8, PT ;  /* 0x800000080700720b */ /* 0x042fe20003f05000 */
[----:B------:R-:W-:Y:S01]  /*5a50*/  FADD R3, R7, R8 ;  /* 0x0000000807037221 */ /* 0x000fe20000000000 */
[----:B--2---:R-:W-:-:S11]  /*5a60*/  FADD R8, R15, R20 ;  /* 0x000000140f087221 */ /* 0x004fd60000000000 */
[----:B------:R-:W-:Y:S05]  /*5a70*/  @!P0 BRA `(.L_x_42) ;  /* 0x0000000000548947 */ /* 0x000fea0003800000 */
[----:B------:R-:W-:Y:S01]  /*5a80*/  VIADD R0, R3, 0x1800000 ;  /* 0x0180000003007836 */ /* 0x000fe20000000000 */
[----:B------:R-:W-:Y:S04]  /*5a90*/  BSSY B1, `(.L_x_43) ;  /* 0x000000c000017945 */ /* 0x000fe80003800000 */
[----:B------:R-:W-:-:S04]  /*5aa0*/  LOP3.LUT R0, R0, 0x7f800000, RZ, 0xc0, !PT ;  /* 0x7f80000000007812 */ /* 0x000fc800078ec0ff */
[----:B------:R-:W-:-:S13]  /*5ab0*/  ISETP.GT.U32.AND P0, PT, R0, 0x1ffffff, PT ;  /* 0x01ffffff0000780c */ /* 0x000fda0003f04070 */
[----:B------:R-:W-:Y:S05]  /*5ac0*/  @P0 BRA `(.L_x_44) ;  /* 0x0000000000100947 */ /* 0x000fea0003800000 */
[----:B------:R-:W-:-:S07]  /*5ad0*/  MOV R14, 0x5af0 ;  /* 0x00005af0000e7802 */ /* 0x000fce0000000f00 */
[----:B------:R-:W-:Y:S05]  /*5ae0*/  CALL.REL.NOINC `($__internal_0_$__cuda_sm20_rcp_rn_f32_slowpath) ;  /* 0x0000004400087944 */ /* 0x000fea0003c00000 */
[----:B------:R-:W-:Y:S01]  /*5af0*/  MOV R6, R0 ;  /* 0x0000000000067202 */ /* 0x000fe20000000f00 */
[----:B------:R-:W-:Y:S06]  /*5b00*/  BRA `(.L_x_45) ;  /* 0x0000000000107947 */ /* 0x000fec0003800000 */
.L_x_44:
[----:B------:R-:W1:Y:S02]  /*5b10*/  MUFU.RCP R6, R3 ;  /* 0x0000000300067308 */ /* 0x000e640000001000 */
[----:B-1----:R-:W-:-:S04]  /*5b20*/  FFMA R0, R3, R6, -1 ;  /* 0xbf80000003007423 */ /* 0x002fc80000000006 */
[----:B------:R-:W-:-:S04]  /*5b30*/  FADD.FTZ R7, -R0, -RZ ;  /* 0x800000ff00077221 */ /* 0x000fc80000010100 */
[----:B------:R-:W-:-:S07]  /*5b40*/  FFMA R6, R6, R7, R6 ;  /* 0x0000000706067223 */ /* 0x000fce0000000006 */
.L_x_45:
[----:B------:R-:W-:Y:S05]  /*5b50*/  BSYNC B1 ;  /* 0x0000000000017941 */ /* 0x000fea0003800000 */
.L_x_43:
[----:B------:R-:W-:Y:S01]  /*5b60*/  FSETP.GEU.AND P0, PT, |R3|, 1.175494350822287508e-38, PT ;  /* 0x008000000300780b */ /* 0x000fe20003f0e200 */
[----:B------:R-:W-:-:S12]  /*5b70*/  ULDC UR4, c[0x0][0x600] ;  /* 0x0001800000047ab9 */ /* 0x000fd80000000800 */
[----:B------:R-:W-:-:S04]  /*5b80*/  @!P0 FMUL R3, R3, 16777216 ;  /* 0x4b80000003038820 */ /* 0x000fc80000400000 */
[----:B------:R-:W1:Y:S02]  /*5b90*/  MUFU.LG2 R0, R3 ;  /* 0x0000000300007308 */ /* 0x000e640000000c00 */
[----:B-1----:R-:W-:-:S04]  /*5ba0*/  @!P0 FADD R0, R0, -24 ;  /* 0xc1c0000000008421 */ /* 0x002fc80000000000 */
[----:B------:R-:W-:-:S04]  /*5bb0*/  FMUL R11, R0, 0.69314718246459960938 ;  /* 0x3f317218000b7820 */ /* 0x000fc80000400000 */
[----:B------:R-:W-:-:S07]  /*5bc0*/  FFMA R11, R4, UR4, R11 ;  /* 0x00000004040b7c23 */ /* 0x000fce000800000b */
.L_x_42:
[----:B------:R-:W-:Y:S05]  /*5bd0*/  BSYNC B0 ;  /* 0x0000000000007941 */ /* 0x000fea0003800000 */
.L_x_41:
[----:B------:R-:W-:Y:S01]  /*5be0*/  FSETP.NE.AND P0, PT, R15, -R20, PT ;  /* 0x800000140f00720b */ /* 0x000fe20003f05000 */
[----:B------:R-:W-:Y:S01]  /*5bf0*/  ULDC UR4, c[0x0][0x608] ;  /* 0x0001820000047ab9 */ /* 0x000fe20000000800 */
[----:B------:R-:W-:Y:S01]  /*5c00*/  BSSY B0, `(.L_x_46) ;  /* 0x0000035000007945 */ /* 0x000fe20003800000 */
[----:B------:R-:W-:-:S04]  /*5c10*/  FMUL R6, R6, UR4 ;  /* 0x0000000406067c20 */ /* 0x000fc80008400000 */
        /* <DEDUP_REMOVED lines=28> */
[----:B------:R-:W-:Y:S06]  /*5de0*/  @!P0 BRA `(.L_x_47) ;  /* 0x0000000000588947 */ /* 0x000fec0003800000 */
[----:B------:R-:W-:Y:S01]  /*5df0*/  VIADD R0, R8, 0x1800000 ;  /* 0x0180000008007836 */ /* 0x000fe20000000000 */
[----:B------:R-:W-:Y:S04]  /*5e00*/  BSSY B1, `(.L_x_48) ;  /* 0x000000d000017945 */ /* 0x000fe80003800000 */
[----:B------:R-:W-:-:S04]  /*5e10*/  LOP3.LUT R0, R0, 0x7f800000, RZ, 0xc0, !PT ;  /* 0x7f80000000007812 */ /* 0x000fc800078ec0ff */
[----:B------:R-:W-:-:S13]  /*5e20*/  ISETP.GT.U32.AND P0, PT, R0, 0x1ffffff, PT ;  /* 0x01ffffff0000780c */ /* 0x000fda0003f04070 */
[----:B------:R-:W-:Y:S05]  /*5e30*/  @P0 BRA `(.L_x_49) ;  /* 0x0000000000140947 */ /* 0x000fea0003800000 */
[----:B------:R-:W-:Y:S02]  /*5e40*/  MOV R3, R8 ;  /* 0x0000000800037202 */ /* 0x000fe40000000f00 */
[----:B------:R-:W-:-:S07]  /*5e50*/  MOV R14, 0x5e70 ;  /* 0x00005e70000e7802 */ /* 0x000fce0000000f00 */
[----:B------:R-:W-:Y:S05]  /*5e60*/  CALL.REL.NOINC `($__internal_0_$__cuda_sm20_rcp_rn_f32_slowpath) ;  /* 0x0000004000287944 */ /* 0x000fea0003c00000 */
[----:B------:R-:W-:Y:S01]  /*5e70*/  IMAD.MOV.U32 R10, RZ, RZ, R0 ;  /* 0x000000ffff0a7224 */ /* 0x000fe200078e0000 */
[----:B------:R-:W-:Y:S06]  /*5e80*/  BRA `(.L_x_50) ;  /* 0x0000000000107947 */ /* 0x000fec0003800000 */
.L_x_49:
[----:B------:R-:W1:Y:S02]  /*5e90*/  MUFU.RCP R3, R8 ;  /* 0x0000000800037308 */ /* 0x000e640000001000 */
[----:B-1----:R-:W-:-:S04]  /*5ea0*/  FFMA R0, R8, R3, -1 ;  /* 0xbf80000008007423 */ /* 0x002fc80000000003 */
[----:B------:R-:W-:-:S04]  /*5eb0*/  FADD.FTZ R0, -R0, -RZ ;  /* 0x800000ff00007221 */ /* 0x000fc80000010100 */
[----:B------:R-:W-:-:S07]  /*5ec0*/  FFMA R10, R3, R0, R3 ;  /* 0x00000000030a7223 */ /* 0x000fce0000000003 */
.L_x_50:
[----:B------:R-:W-:Y:S05]  /*5ed0*/  BSYNC B1 ;  /* 0x0000000000017941 */ /* 0x000fea0003800000 */
.L_x_48:
[----:B------:R-:W-:Y:S01]  /*5ee0*/  FSETP.GEU.AND P0, PT, |R8|, 1.175494350822287508e-38, PT ;  /* 0x008000000800780b */ /* 0x000fe20003f0e200 */
[----:B------:R-:W-:-:S12]  /*5ef0*/  ULDC UR4, c[0x0][0x600] ;  /* 0x0001800000047ab9 */ /* 0x000fd80000000800 */
[----:B------:R-:W-:-:S04]  /*5f00*/  @!P0 FMUL R8, R8, 16777216 ;  /* 0x4b80000008088820 */ /* 0x000fc80000400000 */
[----:B------:R-:W1:Y:S02]  /*5f10*/  MUFU.LG2 R0, R8 ;  /* 0x0000000800007308 */ /* 0x000e640000000c00 */
[----:B-1----:R-:W-:-:S04]  /*5f20*/  @!P0 FADD R0, R0, -24 ;  /* 0xc1c0000000008421 */ /* 0x002fc80000000000 */
[----:B------:R-:W-:-:S04]  /*5f30*/  FMUL R0, R0, 0.69314718246459960938 ;  /* 0x3f31721800007820 */ /* 0x000fc80000400000 */
[----:B------:R-:W-:-:S07]  /*5f40*/  FFMA R9, R5, UR4, R0 ;  /* 0x0000000405097c23 */ /* 0x000fce0008000000 */
.L_x_47:
[----:B------:R-:W-:Y:S05]  /*5f50*/  BSYNC B0 ;  /* 0x0000000000007941 */ /* 0x000fea0003800000 */
.L_x_46:
[----:B------:R-:W-:Y:S01]  /*5f60*/  SHF.L.U32 R0, R113, 0x1f, RZ ;  /* 0x0000001f71007819 */ /* 0x000fe200000006ff */
[----:B------:R-:W-:Y:S01]  /*5f70*/  UISETP.NE.AND UP0, UPT, UR53, 0x1, UPT ;  /* 0x000000013500788c */ /* 0x000fe2000bf05270 */
[----:B------:R-:W-:Y:S01]  /*5f80*/  LOP3.LUT P0, RZ, R2, 0x3, RZ, 0xc0, !PT ;  /* 0x0000000302ff7812 */ /* 0x000fe2000780c0ff */
[----:B------:R-:W-:Y:S01]  /*5f90*/  UISETP.NE.AND UP1, UPT, UR53, 0x2, UPT ;  /* 0x000000023500788c */ /* 0x000fe2000bf25270 */
[----:B------:R-:W1:Y:S01]  /*5fa0*/  SYNCS.PHASECHK.TRANS64.TRYWAIT P1, [UR46+0x8], R0 ;  /* 0x00000800ff0075a7 */ /* 0x000e62000802016e */
[----:B------:R-:W-:Y:S02]  /*5fb0*/  ULDC UR4, c[0x0][0x608] ;  /* 0x0001820000047ab9 */ /* 0x000fe40000000800 */
[----:B------:R-:W-:-:S04]  /*5fc0*/  FMUL R10, R10, UR4 ;  /* 0x000000040a0a7c20 */ /* 0x000fc80008400000 */
[-C--:B------:R-:W-:Y:S01]  /*5fd0*/  FMUL R106, R106, R10.reuse ;  /* 0x0000000a6a6a7220 */ /* 0x080fe20000400000 */
[----:B------:R-:W-:Y:S01]  /*5fe0*/  @!UP0 ULOP3.LUT UP2, URZ, UR36, 0x2, URZ, 0xc0, !UPT ;  /* 0x00000002243f8892 */ /* 0x000fe2000f84c03f */
[-C--:B------:R-:W-:Y:S01]  /*5ff0*/  FMUL R107, R107, R10.reuse ;  /* 0x0000000a6b6b7220 */ /* 0x080fe20000400000 */
[----:B------:R-:W-:Y:S01]  /*6000*/  @!UP0 ULOP3.LUT UR36, UR36, 0x1, URZ, 0xc0, !UPT ;  /* 0x0000000124248892 */ /* 0x000fe2000f8ec03f */
[-C--:B------:R-:W-:Y:S01]  /*6010*/  FMUL R110, R110, R10.reuse ;  /* 0x0000000a6e6e7220 */ /* 0x080fe20000400000 */
[----:B------:R-:W-:Y:S01]  /*6020*/  @!UP0 USEL UR4, URZ, 0x1, UP2 ;  /* 0x000000013f048887 */ /* 0x000fe20009000000 */
[-C--:B------:R-:W-:Y:S01]  /*6030*/  FMUL R111, R111, R10.reuse ;  /* 0x0000000a6f6f7220 */ /* 0x080fe20000400000 */
[----:B------:R-:W-:Y:S01]  /*6040*/  @!UP1 UIADD3 UR5, UR36, 0x1, URZ ;  /* 0x0000000124059890 */ /* 0x000fe2000fffe03f */
[-C--:B------:R-:W-:Y:S01]  /*6050*/  FMUL R98, R98, R10.reuse ;  /* 0x0000000a62627220 */ /* 0x080fe20000400000 */
[----:B------:R-:W-:Y:S01]  /*6060*/  @!UP0 ULOP3.LUT UR37, UR37, UR4, URZ, 0x3c, !UPT ;  /* 0x0000000425258292 */ /* 0x000fe2000f8e3c3f */
[-C--:B------:R-:W-:Y:S01]  /*6070*/  FMUL R99, R99, R10.reuse ;  /* 0x0000000a63637220 */ /* 0x080fe20000400000 */
[----:B------:R-:W-:Y:S01]  /*6080*/  @!UP1 UISETP.GT.U32.AND UP2, UPT, UR5, 0x1, UPT ;  /* 0x000000010500988c */ /* 0x000fe2000bf44070 */
[-C--:B------:R-:W-:Y:S01]  /*6090*/  FMUL R102, R102, R10.reuse ;  /* 0x0000000a66667220 */ /* 0x080fe20000400000 */
[----:B------:R-:W-:Y:S01]  /*60a0*/  @!UP1 ULOP3.LUT UR36, UR36, 0x1, URZ, 0xc, !UPT ;  /* 0x0000000124249892 */ /* 0x000fe2000f8e0c3f */
[-C--:B------:R-:W-:Y:S01]  /*60b0*/  FMUL R103, R103, R10.reuse ;  /* 0x0000000a67677220 */ /* 0x080fe20000400000 */
[----:B------:R-:W-:Y:S01]  /*60c0*/  @!UP1 USEL UR4, URZ, 0x1, !UP2 ;  /* 0x000000013f049887 */ /* 0x000fe2000d000000 */
[-C--:B------:R-:W-:Y:S01]  /*60d0*/  FMUL R27, R90, R10.reuse ;  /* 0x0000000a5a1b7220 */ /* 0x080fe20000400000 */
[-C--:B------:R-:W-:Y:S01]  /*60e0*/  FMUL R26, R91, R10.reuse ;  /* 0x0000000a5b1a7220 */ /* 0x080fe20000400000 */
[-C--:B------:R-:W-:Y:S01]  /*60f0*/  FMUL R31, R94, R10.reuse ;  /* 0x0000000a5e1f7220 */ /* 0x080fe20000400000 */
[----:B------:R-:W-:Y:S01]  /*6100*/  @!UP1 ULOP3.LUT UR37, UR37, UR4, URZ, 0x3c, !UPT ;  /* 0x0000000425259292 */ /* 0x000fe2000f8e3c3f */
[-C--:B------:R-:W-:Y:S01]  /*6110*/  FMUL R30, R95, R10.reuse ;  /* 0x0000000a5f1e7220 */ /* 0x080fe20000400000 */
[-C--:B------:R-:W-:Y:S01]  /*6120*/  FMUL R35, R82, R10.reuse ;  /* 0x0000000a52237220 */ /* 0x080fe20000400000 */
[-C--:B------:R-:W-:Y:S01]  /*6130*/  FMUL R34, R83, R10.reuse ;  /* 0x0000000a53227220 */ /* 0x080fe20000400000 */
[-C--:B------:R-:W-:Y:S01]  /*6140*/  FMUL R39, R86, R10.reuse ;  /* 0x0000000a56277220 */ /* 0x080fe20000400000 */
[----:B------:R-:W-:Y:S01]  /*6150*/  FMUL R38, R87, R10 ;  /* 0x0000000a57267220 */ /* 0x000fe20000400000 */
[----:B-1----:R-:W-:Y:S06]  /*6160*/  @!P1 BRA `(.L_x_51) ;  /* 0x0000003800709947 */ /* 0x002fec0003800000 */
.L_x_125:
[----:B------:R-:W-:Y:S01]  /*6170*/  USHF.L.U32 UR42, UR42, 0x6, URZ ;  /* 0x000000062a2a7899 */ /* 0x000fe2000800063f */
[----:B------:R-:W-:Y:S04]  /*6180*/  BSSY B0, `(.L_x_52) ;  /* 0x0000012000007945 */ /* 0x000fe80003800000 */
[----:B------:R-:W-:Y:S07]  /*6190*/  @P0 BRA `(.L_x_53) ;  /* 0x0000000000400947 */ /* 0x000fee0003800000 */
[----:B------:R-:W-:Y:S01]  /*61a0*/  ULDC.64 UR4, c[0x0][0x688] ;  /* 0x0001a20000047ab9 */ /* 0x000fe20000000a00 */
[----:B------:R-:W-:Y:S01]  /*61b0*/  IADD3 R5, R16, UR42, RZ ;  /* 0x0000002a10057c10 */ /* 0x000fe2000fffe0ff */
[----:B------:R-:W-:-:S04]  /*61c0*/  UIMAD UR4, UR43, UR4, UR42 ;  /* 0x000000042b0472a4 */ /* 0x000fc8000f8e022a */
[----:B------:R-:W-:Y:S01]  /*61d0*/  UIMAD UR4, UR44, UR5, UR4 ;  /* 0x000000052c0472a4 */ /* 0x000fe2000f8e0204 */
[C---:B------:R-:W-:Y:S02]  /*61e0*/  VIADD R4, R5.reuse, 0x8 ;  /* 0x0000000805047836 */ /* 0x040fe40000000000 */
[----:B------:R-:W-:Y:S02]  /*61f0*/  ULDC UR5, c[0x0][0x288] ;  /* 0x0000a20000057ab9 */ /* 0x000fe40000000800 */
[----:B------:R-:W-:Y:S02]  /*6200*/  ISETP.GE.U32.AND P0, PT, R5, UR5, PT ;  /* 0x0000000505007c0c */ /* 0x000fe4000bf06070 */
[----:B-1----:R-:W-:Y:S02]  /*6210*/  IADD3 R0, P2, R16, UR4, RZ ;  /* 0x0000000410007c10 */ /* 0x002fe4000ff5e0ff */
[----:B------:R-:W-:Y:S02]  /*6220*/  MOV R3, UR4 ;  /* 0x0000000400037c02 */ /* 0x000fe40008000f00 */
[----:B------:R-:W-:Y:S01]  /*6230*/  ISETP.GE.U32.AND P1, PT, R4, UR5, PT ;  /* 0x0000000504007c0c */ /* 0x000fe2000bf26070 */
[----:B------:R-:W-:Y:S01]  /*6240*/  ULDC.64 UR4, c[0x0][0x680] ;  /* 0x0001a00000047ab9 */ /* 0x000fe20000000a00 */
[----:B------:R-:W-:-:S02]  /*6250*/  LEA.HI.X.SX32 R3, R3, RZ, 0x1, P2 ;  /* 0x000000ff03037211 */ /* 0x000fc400010f0eff */
[----:B------:R-:W-:-:S04]  /*6260*/  LEA R4, P2, R0, UR4, 0x2 ;  /* 0x0000000400047c11 */ /* 0x000fc8000f8410ff */
[----:B------:R-:W-:-:S05]  /*6270*/  LEA.HI.X R5, R0, UR5, R3, 0x2, P2 ;  /* 0x0000000500057c11 */ /* 0x000fca00090f1403 */
[----:B------:R2:W-:Y:S04]  /*6280*/  @!P0 STG.E desc[UR56][R4.64], R11 ;  /* 0x0000000b04008986 */ /* 0x0005e8000c101938 */
[----:B------:R2:W-:Y:S02]  /*6290*/  @!P1 STG.E desc[UR56][R4.64+0x20], R9 ;  /* 0x0000200904009986 */ /* 0x0005e4000c101938 */
.L_x_53:
[----:B------:R-:W-:Y:S05]  /*62a0*/  BSYNC B0 ;  /* 0x0000000000007941 */ /* 0x000fea0003800000 */
.L_x_52:
[----:B------:R-:W-:Y:S01]  /*62b0*/  ULDC.64 UR4, c[0x0][0x730] ;  /* 0x0001cc0000047ab9 */ /* 0x000fe20000000a00 */
[-C--:B------:R-:W-:Y:S01]  /*62c0*/  FMUL R51, R66, R10.reuse ;  /* 0x0000000a42337220 */ /* 0x080fe20000400000 */
[----:B------:R-:W-:Y:S01]  /*62d0*/  ISETP.NE.U32.AND P0, PT, RZ, UR4, PT ;  /* 0x00000004ff007c0c */ /* 0x000fe2000bf05070 */
[-C--:B------:R-:W-:Y:S01]  /*62e0*/  FMUL R61, R58, R10.reuse ;  /* 0x0000000a3a3d7220 */ /* 0x080fe20000400000 */
[-C--:B------:R-:W-:Y:S01]  /*62f0*/  FMUL R66, R62, R10.reuse ;  /* 0x0000000a3e427220 */ /* 0x080fe20000400000 */
[-C--:B------:R-:W-:Y:S01]  /*6300*/  FMUL R43, R74, R10.reuse ;  /* 0x0000000a4a2b7220 */ /* 0x080fe20000400000 */
[----:B------:R-:W-:Y:S01]  /*6310*/  ISETP.NE.AND.EX P0, PT, RZ, UR5, PT, P0 ;  /* 0x00000005ff007c0c */ /* 0x000fe2000bf05300 */
[-C--:B------:R-:W-:Y:S01]  /*6320*/  FMUL R42, R75, R10.reuse ;  /* 0x0000000a4b2a7220 */ /* 0x080fe20000400000 */
[-C--:B------:R-:W-:Y:S01]  /*6330*/  FMUL R47, R78, R10.reuse ;  /* 0x0000000a4e2f7220 */ /* 0x080fe20000400000 */
[-C--:B------:R-:W-:Y:S01]  /*6340*/  FMUL R46, R79, R10.reuse ;  /* 0x0000000a4f2e7220 */ /* 0x080fe20000400000 */
[-C--:B------:R-:W-:Y:S01]  /*6350*/  FMUL R50, R67, R10.reuse ;  /* 0x0000000a43327220 */ /* 0x080fe20000400000 */
[-C--:B------:R-:W-:Y:S01]  /*6360*/  FMUL R55, R70, R10.reuse ;  /* 0x0000000a46377220 */ /* 0x080fe20000400000 */
[-C--:B------:R-:W-:Y:S01]  /*6370*/  FMUL R54, R71, R10.reuse ;  /* 0x0000000a47367220 */ /* 0x080fe20000400000 */
[-C--:B------:R-:W-:Y:S01]  /*6380*/  FMUL R58, R59, R10.reuse ;  /* 0x0000000a3b3a7220 */ /* 0x080fe20000400000 */
[----:B------:R-:W-:-:S05]  /*6390*/  FMUL R62, R63, R10 ;  /* 0x0000000a3f3e7220 */ /* 0x000fca0000400000 */
[----:B------:R-:W-:Y:S05]  /*63a0*/  @P0 BRA `(.L_x_54) ;  /* 0x0000000000240947 */ /* 0x000fea0003800000 */
[----:B------:R-:W-:Y:S02]  /*63b0*/  ULDC.64 UR4, c[0x0][0x728] ;  /* 0x0001ca0000047ab9 */ /* 0x000fe40000000a00 */
[----:B------:R-:W-:-:S04]  /*63c0*/  ISETP.NE.U32.AND P0, PT, RZ, UR4, PT ;  /* 0x00000004ff007c0c */ /* 0x000fc8000bf05070 */
[----:B------:R-:W-:-:S13]  /*63d0*/  ISETP.NE.AND.EX P0, PT, RZ, UR5, PT, P0 ;  /* 0x00000005ff007c0c */ /* 0x000fda000bf05300 */
[----:B------:R-:W-:Y:S05]  /*63e0*/  @!P0 BRA `(.L_x_55) ;  /* 0x00000000000c8947 */ /* 0x000fea0003800000 */
[----:B--2---:R-:W2:Y:S02]  /*63f0*/  LDC.64 R4, c[0x0][0x728] ;  /* 0x0001ca00ff047b82 */ /* 0x004ea40000000a00 */
[----:B--2---:R3:W5:Y:S01]  /*6400*/  LDG.E R23, desc[UR56][R4.64] ;  /* 0x0000003804177981 */ /* 0x004762000c1e1900 */
[----:B------:R-:W-:Y:S05]  /*6410*/  BRA `(.L_x_54) ;  /* 0x0000000000087947 */ /* 0x000fea0003800000 */
.L_x_55:
[----:B------:R-:W-:Y:S02]  /*6420*/  ULDC UR4, c[0x0][0x720] ;  /* 0x0001c80000047ab9 */ /* 0x000fe40000000800 */
[----:B------:R-:W-:-:S07]  /*6430*/  IMAD.U32 R23, RZ, RZ, UR4 ;  /* 0x00000004ff177e24 */ /* 0x000fce000f8e00ff */
.L_x_54:
[----:B-1----:R-:W-:-:S04]  /*6440*/  MOV R0, RZ ;  /* 0x000000ff00007202 */ /* 0x002fc80000000f00 */
[----:B------:R-:W-:-:S13]  /*6450*/  LOP3.LUT P0, RZ, R0, 0x9f, RZ, 0xc0, !PT ;  /* 0x0000009f00ff7812 */ /* 0x000fda000780c0ff */
[----:B------:R-:W-:Y:S05]  /*6460*/  @!P0 BRA `(.L_x_56) ;  /* 0x0000000000408947 */ /* 0x000fea0003800000 */
[----:B------:R-:W-:Y:S01]  /*6470*/  MOV R0, 0x0 ;  /* 0x0000000000007802 */ /* 0x000fe20000000f00 */
[----:B------:R-:W-:Y:S01]  /*6480*/  ULDC.64 UR4, c[0x4][0x70] ;  /* 0x01001c0000047ab9 */ /* 0x000fe20000000a00 */
[----:B------:R-:W-:Y:S01]  /*6490*/  ULDC.64 UR6, c[0x4][0x8] ;  /* 0x0100020000067ab9 */ /* 0x000fe20000000a00 */
[----:B--23--:R-:W-:Y:S01]  /*64a0*/  MOV R4, UR4 ;  /* 0x0000000400047c02 */ /* 0x00cfe20008000f00 */
[----:B------:R1:W2:Y:S01]  /*64b0*/  LDC.64 R14, c[0x4][R0] ;  /* 0x01000000000e7b82 */ /* 0x0002a20000000a00 */
[----:B------:R-:W-:Y:S01]  /*64c0*/  IMAD.U32 R5, RZ, RZ, UR5 ;  /* 0x00000005ff057e24 */ /* 0x000fe2000f8e00ff */
[----:B------:R-:W-:Y:S01]  /*64d0*/  ULDC.64 UR4, c[0x4][0x78] ;  /* 0x01001e0000047ab9 */ /* 0x000fe20000000a00 */
[----:B------:R-:W-:Y:S01]  /*64e0*/  MOV R10, UR6 ;  /* 0x00000006000a7c02 */ /* 0x000fe20008000f00 */
[----:B------:R-:W-:Y:S01]  /*64f0*/  IMAD.U32 R7, RZ, RZ, UR5 ;  /* 0x00000005ff077e24 */ /* 0x000fe2000f8e00ff */
[----:B------:R-:W-:Y:S01]  /*6500*/  MOV R6, UR4 ;  /* 0x0000000400067c02 */ /* 0x000fe20008000f00 */
[----:B------:R-:W-:Y:S01]  /*6510*/  IMAD.U32 R11, RZ, RZ, UR7 ;  /* 0x00000007ff0b7e24 */ /* 0x000fe2000f8e00ff */
[----:B------:R-:W-:Y:S01]  /*6520*/  MOV R8, 0x70 ;  /* 0x0000007000087802 */ /* 0x000fe20000000f00 */
[----:B------:R-:W-:Y:S01]  /*6530*/  IMAD.MOV.U32 R12, RZ, RZ, 0x1 ;  /* 0x00000001ff0c7424 */ /* 0x000fe200078e00ff */
[----:B-1----:R-:W-:-:S07]  /*6540*/  MOV R13, RZ ;  /* 0x000000ff000d7202 */ /* 0x002fce0000000f00 */
[----:B------:R-:W-:-:S07]  /*6550*/  LEPC R20, `(.L_x_56) ;  /* 0x000000001014794e */ /* 0x000fce0000000000 */
[----:B--2--5:R-:W-:Y:S05]  /*6560*/  CALL.ABS.NOINC R14 ;  /* 0x000000000e007343 */ /* 0x024fea0003c00000 */
.L_x_56:
[----:B------:R-:W-:Y:S01]  /*6570*/  LOP3.LUT P0, RZ, R18, 0x90, RZ, 0xc0, !PT ;  /* 0x0000009012ff7812 */ /* 0x000fe2000780c0ff */
[----:B------:R-:W-:-:S12]  /*6580*/  BSSY B6, `(.L_x_57) ;  /* 0x0000012000067945 */ /* 0x000fd80003800000 */
[----:B------:R-:W-:Y:S05]  /*6590*/  @!P0 BRA `(.L_x_58) ;  /* 0x0000000000408947 */ /* 0x000fea0003800000 */
[----:B------:R-:W-:Y:S01]  /*65a0*/  MOV R0, 0x0 ;  /* 0x0000000000007802 */ /* 0x000fe20000000f00 */
[----:B------:R-:W-:Y:S01]  /*65b0*/  ULDC.64 UR4, c[0x4][0x70] ;  /* 0x01001c0000047ab9 */ /* 0x000fe20000000a00 */
[----:B------:R-:W-:Y:S01]  /*65c0*/  ULDC.64 UR6, c[0x4][0x78] ;  /* 0x01001e0000067ab9 */ /* 0x000fe20000000a00 */
[----:B--23--:R-:W-:Y:S01]  /*65d0*/  IMAD.U32 R4, RZ, RZ, UR4 ;  /* 0x00000004ff047e24 */ /* 0x00cfe2000f8e00ff */
[----:B------:R1:W2:Y:S01]  /*65e0*/  LDC.64 R14, c[0x4][R0] ;  /* 0x01000000000e7b82 */ /* 0x0002a20000000a00 */
[----:B------:R-:W-:Y:S01]  /*65f0*/  MOV R5, UR5 ;  /* 0x0000000500057c02 */ /* 0x000fe20008000f00 */
[----:B------:R-:W-:Y:S01]  /*6600*/  ULDC.64 UR4, c[0x4][0x10] ;  /* 0x0100040000047ab9 */ /* 0x000fe20000000a00 */
[----:B------:R-:W-:Y:S01]  /*6610*/  IMAD.U32 R6, RZ, RZ, UR6 ;  /* 0x00000006ff067e24 */ /* 0x000fe2000f8e00ff */
[----:B------:R-:W-:Y:S01]  /*6620*/  MOV R7, UR7 ;  /* 0x0000000700077c02 */ /* 0x000fe20008000f00 */
[----:B------:R-:W-:Y:S01]  /*6630*/  IMAD.U32 R10, RZ, RZ, UR4 ;  /* 0x00000004ff0a7e24 */ /* 0x000fe2000f8e00ff */
[----:B------:R-:W-:Y:S01]  /*6640*/  MOV R11, UR5 ;  /* 0x00000005000b7c02 */ /* 0x000fe20008000f00 */
[----:B------:R-:W-:Y:S01]  /*6650*/  IMAD.MOV.U32 R8, RZ, RZ, 0x70 ;  /* 0x00000070ff087424 */ /* 0x000fe200078e00ff */
[----:B------:R-:W-:Y:S01]  /*6660*/  MOV R12, 0x1 ;  /* 0x00000001000c7802 */ /* 0x000fe20000000f00 */
[----:B-1----:R-:W-:-:S07]  /*6670*/  IMAD.MOV.U32 R13, RZ, RZ, RZ ;  /* 0x000000ffff0d7224 */ /* 0x002fce00078e00ff */
[----:B------:R-:W-:-:S07]  /*6680*/  LEPC R20, `(.L_x_58) ;  /* 0x000000001014794e */ /* 0x000fce0000000000 */
[----:B--2--5:R-:W-:Y:S05]  /*6690*/  CALL.ABS.NOINC R14 ;  /* 0x000000000e007343 */ /* 0x024fea0003c00000 */
.L_x_58:
[----:B------:R-:W-:Y:S05]  /*66a0*/  BSYNC B6 ;  /* 0x0000000000067941 */ /* 0x000fea0003800000 */
.L_x_57:
[----:B------:R-:W-:Y:S02]  /*66b0*/  ULDC.64 UR4, c[0x0][0x730] ;  /* 0x0001cc0000047ab9 */ /* 0x000fe40000000a00 */
[----:B------:R-:W-:Y:S01]  /*66c0*/  ISETP.NE.U32.AND P0, PT, RZ, UR4, PT ;  /* 0x00000004ff007c0c */ /* 0x000fe2000bf05070 */
[----:B------:R-:W-:-:S03]  /*66d0*/  ULDC UR4, c[0x0][0x720] ;  /* 0x0001c80000047ab9 */ /* 0x000fc60000000800 */
[----:B------:R-:W-:-:S04]  /*66e0*/  ISETP.NE.AND.EX P0, PT, RZ, UR5, PT, P0 ;  /* 0x00000005ff007c0c */ /* 0x000fc8000bf05300 */
[----:B-----5:R-:W-:Y:S02]  /*66f0*/  FSEL R63, R23, UR4, !P0 ;  /* 0x00000004173f7c08 */ /* 0x020fe4000c000000 */
[----:B------:R-:W-:-:S03]  /*6700*/  ISETP.GT.U32.AND P0, PT, R19, 0x3e, PT ;  /* 0x0000003e1300780c */ /* 0x000fc60003f04070 */
[-C--:B------:R-:W-:Y:S01]  /*6710*/  FMUL R6, R108, R63.reuse ;  /* 0x0000003f6c067220 */ /* 0x080fe20000400000 */
[-C--:B------:R-:W-:Y:S01]  /*6720*/  FMUL R7, R109, R63.reuse ;  /* 0x0000003f6d077220 */ /* 0x080fe20000400000 */
[-C--:B--23--:R-:W-:Y:S01]  /*6730*/  FMUL R4, R104, R63.reuse ;  /* 0x0000003f68047220 */ /* 0x08cfe20000400000 */
        /* <DEDUP_REMOVED lines=52> */
[----:B------:R-:W-:Y:S01]  /*6a80*/  F2FP.F16.F32.PACK_AB R6, R7, R6 ;  /* 0x000000060706723e */ /* 0x000fe200000000ff */
[----:B------:R-:W-:Y:S01]  /*6a90*/  FMUL R63, R66, R63 ;  /* 0x0000003f423f7220 */ /* 0x000fe20000400000 */
[----:B------:R-:W-:-:S02]  /*6aa0*/  F2FP.F16.F32.PACK_AB R4, R3, R4 ;  /* 0x000000040304723e */ /* 0x000fc400000000ff */
[----:B------:R-:W-:Y:S02]  /*6ab0*/  F2FP.F16.F32.PACK_AB R5, R0, R5 ;  /* 0x000000050005723e */ /* 0x000fe400000000ff */
[----:B------:R-:W-:Y:S01]  /*6ac0*/  F2FP.F16.F32.PACK_AB R7, R9, R8 ;  /* 0x000000080907723e */ /* 0x000fe200000000ff */
[----:B------:R-:W-:Y:S06]  /*6ad0*/  @P0 BRA `(.L_x_59) ;  /* 0x0000000000040947 */ /* 0x000fec0003800000 */
[----:B------:R-:W-:-:S04]  /*6ae0*/  DEPBAR.LE SB0, 0x1 ;  /* 0x000080400000791a */ /* 0x000fc80000000000 */
.L_x_59:
[----:B------:R-:W-:Y:S05]  /*6af0*/  WARPSYNC.ALL ;  /* 0x0000000000007948 */ /* 0x000fea0003800000 */
[----:B------:R-:W-:Y:S01]  /*6b00*/  BAR.SYNC.DEFER_BLOCKING 0x1, 0x80 ;  /* 0x0042000000007b1d */ /* 0x000fe20000010000 */
[----:B------:R-:W-:Y:S02]  /*6b10*/  F2FP.F16.F32.PACK_AB R8, R10, R11 ;  /* 0x0000000b0a08723e */ /* 0x000fe400000000ff */
[----:B------:R-:W-:Y:S02]  /*6b20*/  F2FP.F16.F32.PACK_AB R9, R12, R13 ;  /* 0x0000000d0c09723e */ /* 0x000fe400000000ff */
[----:B------:R-:W-:Y:S01]  /*6b30*/  F2FP.F16.F32.PACK_AB R10, R14, R15 ;  /* 0x0000000f0e0a723e */ /* 0x000fe200000000ff */
[----:B------:R-:W-:Y:S01]  /*6b40*/  BSSY B0, `(.L_x_60) ;  /* 0x0000014000007945 */ /* 0x000fe20003800000 */
[----:B------:R-:W-:Y:S01]  /*6b50*/  F2FP.F16.F32.PACK_AB R11, R20, R21 ;  /* 0x00000015140b723e */ /* 0x000fe200000000ff */
[----:B------:R1:W-:Y:S01]  /*6b60*/  STSM.16.M88.4 [R22], R4 ;  /* 0x0000000416007844 */ /* 0x0003e20000000200 */
[----:B------:R-:W-:Y:S01]  /*6b70*/  @!PT LDS RZ, [RZ] ;  /* 0x00000000fffff984 */ /* 0x000fe20000000800 */
[----:B------:R-:W-:Y:S01]  /*6b80*/  @!PT LDS RZ, [RZ] ;  /* 0x00000000fffff984 */ /* 0x000fe20000000800 */
[----:B------:R-:W-:Y:S01]  /*6b90*/  @!PT LDS RZ, [RZ] ;  /* 0x00000000fffff984 */ /* 0x000fe20000000800 */
[----:B------:R-:W-:Y:S01]  /*6ba0*/  @!PT LDS RZ, [RZ] ;  /* 0x00000000fffff984 */ /* 0x000fe20000000800 */
[----:B------:R2:W-:Y:S06]  /*6bb0*/  MEMBAR.ALL.CTA ;  /* 0x0000000000007992 */ /* 0x0005ec0000008000 */
[----:B--2---:R-:W2:Y:S02]  /*6bc0*/  FENCE.VIEW.ASYNC.S ;  /* 0x00000000000073c6 */ /* 0x004ea40000000000 */
[----:B--2---:R-:W-:Y:S06]  /*6bd0*/  BAR.SYNC.DEFER_BLOCKING 0x1, 0x80 ;  /* 0x0042000000007b1d */ /* 0x004fec0000010000 */
[----:B------:R-:W-:Y:S05]  /*6be0*/  @P0 BRA `(.L_x_61) ;  /* 0x0000000000240947 */ /* 0x000fea0003800000 */
[----:B------:R-:W-:Y:S01]  /*6bf0*/  UIADD3 UR4, UR39, 0x17700, URZ ;  /* 0x0001770027047890 */ /* 0x000fe2000fffe03f */
[----:B------:R-:W-:-:S05]  /*6c00*/  UMOV UR41, URZ ;  /* 0x0000003f00297c82 */ /* 0x000fca0008000000 */
[----:B------:R-:W-:Y:S01]  /*6c10*/  MOV R18, UR4 ;  /* 0x0000000400127c02 */ /* 0x000fe20008000f00 */
[----:B------:R-:W-:-:S03]  /*6c20*/  UIADD3 UR4, UP0, UR54, 0x670, URZ ;  /* 0x0000067036047890 */ /* 0x000fc6000ff1e03f */
[----:B------:R-:W-:Y:S01]  /*6c30*/  R2UR UR40, R18 ;  /* 0x00000000122872ca */ /* 0x000fe200000e0000 */
[----:B------:R-:W-:-:S12]  /*6c40*/  UIADD3.X UR5, URZ, UR55, URZ, UP0, !UPT ;  /* 0x000000373f057290 */ /* 0x000fd800087fe43f */
[----:B------:R2:W-:Y:S01]  /*6c50*/  UTMASTG.4D [UR40], [UR4] ;  /* 0x00000028040073b5 */ /* 0x0005e20008018000 */
[----:B------:R0:W-:Y:S01]  /*6c60*/  UTMACMDFLUSH ;  /* 0x00000000000079b7 */ /* 0x0001e20000000000 */
[----:B--2---:R-:W-:-:S04]  /*6c70*/  DEPBAR.LE SB0, 0x1 ;  /* 0x000080400000791a */ /* 0x004fc80000000000 */
.L_x_61:
[----:B------:R-:W-:Y:S05]  /*6c80*/  BSYNC B0 ;  /* 0x0000000000007941 */ /* 0x000fea0003800000 */
.L_x_60:
[----:B------:R-:W-:Y:S01]  /*6c90*/  BAR.SYNC.DEFER_BLOCKING 0x1, 0x80 ;  /* 0x0042000000007b1d */ /* 0x000fe20000010000 */
[----:B------:R-:W-:Y:S02]  /*6ca0*/  F2FP.F16.F32.PACK_AB R24, R24, R25 ;  /* 0x000000191818723e */ /* 0x000fe400000000ff */
[----:B------:R-:W-:Y:S02]  /*6cb0*/  F2FP.F16.F32.PACK_AB R25, R26, R27 ;  /* 0x0000001b1a19723e */ /* 0x000fe400000000ff */
[----:B------:R-:W-:Y:S01]  /*6cc0*/  F2FP.F16.F32.PACK_AB R26, R28, R29 ;  /* 0x0000001d1c1a723e */ /* 0x000fe200000000ff */
[----:B------:R-:W-:Y:S01]  /*6cd0*/  BSSY B0, `(.L_x_62) ;  /* 0x0000012000007945 */ /* 0x000fe20003800000 */
[----:B------:R-:W-:Y:S01]  /*6ce0*/  F2FP.F16.F32.PACK_AB R27, R30, R31 ;  /* 0x0000001f1e1b723e */ /* 0x000fe200000000ff */
[----:B------:R2:W-:Y:S01]  /*6cf0*/  STSM.16.M88.4 [R22+0x800], R8 ;  /* 0x0008000816007844 */ /* 0x0005e20000000200 */
[----:B------:R-:W-:Y:S01]  /*6d00*/  @!PT LDS RZ, [RZ] ;  /* 0x00000000fffff984 */ /* 0x000fe20000000800 */
[----:B------:R-:W-:Y:S01]  /*6d10*/  @!PT LDS RZ, [RZ] ;  /* 0x00000000fffff984 */ /* 0x000fe20000000800 */
[----:B------:R-:W-:Y:S01]  /*6d20*/  @!PT LDS RZ, [RZ] ;  /* 0x00000000fffff984 */ /* 0x000fe20000000800 */
[----:B------:R-:W-:Y:S01]  /*6d30*/  @!PT LDS RZ, [RZ] ;  /* 0x00000000fffff984 */ /* 0x000fe20000000800 */
[----:B------:R3:W-:Y:S06]  /*6d40*/  MEMBAR.ALL.CTA ;  /* 0x0000000000007992 */ /* 0x0007ec0000008000 */
[----:B---3--:R-:W3:Y:S02]  /*6d50*/  FENCE.VIEW.ASYNC.S ;  /* 0x00000000000073c6 */ /* 0x008ee40000000000 */
[----:B---3--:R-:W-:Y:S06]  /*6d60*/  BAR.SYNC.DEFER_BLOCKING 0x1, 0x80 ;  /* 0x0042000000007b1d */ /* 0x008fec0000010000 */
[----:B------:R-:W-:Y:S05]  /*6d70*/  @P0 BRA `(.L_x_63) ;  /* 0x00000000001c0947 */ /* 0x000fea0003800000 */
[----:B------:R-:W-:Y:S02]  /*6d80*/  UIADD3 UR4, UP0, UR54, 0x670, URZ ;  /* 0x0000067036047890 */ /* 0x000fe4000ff1e03f */
[----:B------:R-:W-:Y:S02]  /*6d90*/  UIADD3 UR40, UR39, 0x17f00, URZ ;  /* 0x00017f0027287890 */ /* 0x000fe4000fffe03f */
[----:B------:R-:W-:Y:S01]  /*6da0*/  UIADD3.X UR5, URZ, UR55, URZ, UP0, !UPT ;  /* 0x000000373f057290 */ /* 0x000fe200087fe43f */
[----:B------:R-:W-:-:S08]  /*6db0*/  UMOV UR41, 0x10 ;  /* 0x0000001000297882 */ /* 0x000fd00000000000 */
[----:B------:R3:W-:Y:S01]  /*6dc0*/  UTMASTG.4D [UR40], [UR4] ;  /* 0x00000028040073b5 */ /* 0x0007e20008018000 */
[----:B------:R0:W-:Y:S01]  /*6dd0*/  UTMACMDFLUSH ;  /* 0x00000000000079b7 */ /* 0x0001e20000000000 */
[----:B---3--:R-:W-:-:S04]  /*6de0*/  DEPBAR.LE SB0, 0x1 ;  /* 0x000080400000791a */ /* 0x008fc80000000000 */
.L_x_63:
[----:B------:R-:W-:Y:S05]  /*6df0*/  BSYNC B0 ;  /* 0x0000000000007941 */ /* 0x000fea0003800000 */
.L_x_62:
        /* <DEDUP_REMOVED lines=12> */
[----:B----4-:R-:W4:Y:S02]  /*6ec0*/  FENCE.VIEW.ASYNC.S ;  /* 0x00000000000073c6 */ /* 0x010f240000000000 */
[----:B----4-:R-:W-:Y:S06]  /*6ed0*/  BAR.SYNC.DEFER_BLOCKING 0x1, 0x80 ;  /* 0x0042000000007b1d */ /* 0x010fec0000010000 */
[----:B------:R-:W-:Y:S05]  /*6ee0*/  @P0 BRA `(.L_x_65) ;  /* 0x0000000000240947 */ /* 0x000fea0003800000 */
[----:B------:R-:W-:Y:S01]  /*6ef0*/  UIADD3 UR4, UR39, 0x17700, URZ ;  /* 0x0001770027047890 */ /* 0x000fe2000fffe03f */
[----:B------:R-:W-:-:S05]  /*6f00*/  UMOV UR41, 0x20 ;  /* 0x0000002000297882 */ /* 0x000fca0000000000 */
[----:B------:R-:W-:Y:S01]  /*6f10*/  IMAD.U32 R18, RZ, RZ, UR4 ;  /* 0x00000004ff127e24 */ /* 0x000fe2000f8e00ff */
[----:B------:R-:W-:-:S04]  /*6f20*/  UIADD3 UR4, UP0, UR54, 0x670, URZ ;  /* 0x0000067036047890 */ /* 0x000fc8000ff1e03f */
[----:B------:R-:W-:Y:S01]  /*6f30*/  R2UR UR40, R18 ;  /* 0x00000000122872ca */ /* 0x000fe200000e0000 */
[----:B------:R-:W-:-:S12]  /*6f40*/  UIADD3.X UR5, URZ, UR55, URZ, UP0, !UPT ;  /* 0x000000373f057290 */ /* 0x000fd800087fe43f */
[----:B------:R4:W-:Y:S01]  /*6f50*/  UTMASTG.4D [UR40], [UR4] ;  /* 0x00000028040073b5 */ /* 0x0009e20008018000 */
[----:B------:R0:W-:Y:S01]  /*6f60*/  UTMACMDFLUSH ;  /* 0x00000000000079b7 */ /* 0x0001e20000000000 */
[----:B----4-:R-:W-:-:S04]  /*6f70*/  DEPBAR.LE SB0, 0x1 ;  /* 0x000080400000791a */ /* 0x010fc80000000000 */
.L_x_65:
[----:B------:R-:W-:Y:S05]  /*6f80*/  BSYNC B0 ;  /* 0x0000000000007941 */ /* 0x000fea0003800000 */
.L_x_64:
        /* <DEDUP_REMOVED lines=12> */
[----:B-----5:R-:W5:Y:S02]  /*7050*/  FENCE.VIEW.ASYNC.S ;  /* 0x00000000000073c6 */ /* 0x020f640000000000 */
[----:B-----5:R-:W-:Y:S06]  /*7060*/  BAR.SYNC.DEFER_BLOCKING 0x1, 0x80 ;  /* 0x0042000000007b1d */ /* 0x020fec0000010000 */
[----:B------:R-:W-:Y:S05]  /*7070*/  @P0 BRA `(.L_x_67) ;  /* 0x00000000001c0947 */ /* 0x000fea0003800000 */
[----:B------:R-:W-:Y:S02]  /*7080*/  UIADD3 UR4, UP0, UR54, 0x670, URZ ;  /* 0x0000067036047890 */ /* 0x000fe4000ff1e03f */
[----:B------:R-:W-:Y:S02]  /*7090*/  UIADD3 UR40, UR39, 0x17f00, URZ ;  /* 0x00017f0027287890 */ /* 0x000fe4000fffe03f */
[----:B------:R-:W-:Y:S01]  /*70a0*/  UIADD3.X UR5, URZ, UR55, URZ, UP0, !UPT ;  /* 0x000000373f057290 */ /* 0x000fe200087fe43f */
[----:B------:R-:W-:-:S08]  /*70b0*/  UMOV UR41, 0x30 ;  /* 0x0000003000297882 */ /* 0x000fd00000000000 */
[----:B------:R1:W-:Y:S01]  /*70c0*/  UTMASTG.4D [UR40], [UR4] ;  /* 0x00000028040073b5 */ /* 0x0003e20008018000 */
[----:B------:R0:W-:Y:S01]  /*70d0*/  UTMACMDFLUSH ;  /* 0x00000000000079b7 */ /* 0x0001e20000000000 */
[----:B-1----:R-:W-:-:S04]  /*70e0*/  DEPBAR.LE SB0, 0x1 ;  /* 0x000080400000791a */ /* 0x002fc80000000000 */
.L_x_67:
[----:B------:R-:W-:Y:S05]  /*70f0*/  BSYNC B0 ;  /* 0x0000000000007941 */ /* 0x000fea0003800000 */
.L_x_66:
        /* <DEDUP_REMOVED lines=15> */
[----:B------:R-:W-:Y:S01]  /*71f0*/  UIADD3 UR4, UR39, 0x17700, URZ ;  /* 0x0001770027047890 */ /* 0x000fe2000fffe03f */
[----:B------:R-:W-:-:S05]  /*7200*/  UMOV UR41, 0x40 ;  /* 0x0000004000297882 */ /* 0x000fca0000000000 */
[----:B------:R-:W-:Y:S01]  /*7210*/  MOV R18, UR4 ;  /* 0x0000000400127c02 */ /* 0x000fe20008000f00 */
[----:B------:R-:W-:-:S03]  /*7220*/  UIADD3 UR4, UP0, UR54, 0x670, URZ ;  /* 0x0000067036047890 */ /* 0x000fc6000ff1e03f */
[----:B------:R-:W-:Y:S01]  /*7230*/  R2UR UR40, R18 ;  /* 0x00000000122872ca */ /* 0x000fe200000e0000 */
[----:B------:R-:W-:-:S12]  /*7240*/  UIADD3.X UR5, URZ, UR55, URZ, UP0, !UPT ;  /* 0x000000373f057290 */ /* 0x000fd800087fe43f */
[----:B------:R1:W-:Y:S01]  /*7250*/  UTMASTG.4D [UR40], [UR4] ;  /* 0x00000028040073b5 */ /* 0x0003e20008018000 */
[----:B------:R0:W-:Y:S01]  /*7260*/  UTMACMDFLUSH ;  /* 0x00000000000079b7 */ /* 0x0001e20000000000 */
[----:B-1----:R-:W-:-:S04]  /*7270*/  DEPBAR.LE SB0, 0x1 ;  /* 0x000080400000791a */ /* 0x002fc80000000000 */
.L_x_69:
[----:B------:R-:W-:Y:S05]  /*7280*/  BSYNC B0 ;  /* 0x0000000000007941 */ /* 0x000fea0003800000 */
.L_x_68:
        /* <DEDUP_REMOVED lines=22> */
.L_x_71:
[----:B------:R-:W-:Y:S05]  /*73f0*/  BSYNC B0 ;  /* 0x0000000000007941 */ /* 0x000fea0003800000 */
.L_x_70:
[----:B------:R-:W-:Y:S06]  /*7400*/  BAR.SYNC.DEFER_BLOCKING 0x1, 0x80 ;  /* 0x0042000000007b1d */ /* 0x000fec0000010000 */
[----:B------:R-:W-:Y:S01]  /*7410*/  BSSY B0, `(.L_x_72) ;  /* 0x0000012000007945 */ /* 0x000fe20003800000 */
        /* <DEDUP_REMOVED lines=11> */
[----:B------:R-:W-:Y:S01]  /*74d0*/  IMAD.U32 R18, RZ, RZ, UR4 ;  /* 0x00000004ff127e24 */ /* 0x000fe2000f8e00ff */
[----:B------:R-:W-:-:S04]  /*74e0*/  UIADD3 UR4, UP0, UR54, 0x670, URZ ;  /* 0x0000067036047890 */ /* 0x000fc8000ff1e03f */
[----:B------:R-:W-:Y:S01]  /*74f0*/  R2UR UR40, R18 ;  /* 0x00000000122872ca */ /* 0x000fe200000e0000 */
[----:B------:R-:W-:-:S12]  /*7500*/  UIADD3.X UR5, URZ, UR55, URZ, UP0, !UPT ;  /* 0x000000373f057290 */ /* 0x000fd800087fe43f */
[----:B------:R1:W-:Y:S02]  /*7510*/  UTMASTG.4D [UR40], [UR4] ;  /* 0x00000028040073b5 */ /* 0x0003e40008018000 */
[----:B-1----:R0:W-:Y:S02]  /*7520*/  UTMACMDFLUSH ;  /* 0x00000000000079b7 */ /* 0x0021e40000000000 */
.L_x_73:
[----:B------:R-:W-:Y:S05]  /*7530*/  BSYNC B0 ;  /* 0x0000000000007941 */ /* 0x000fea0003800000 */
.L_x_72:
[----:B------:R-:W-:Y:S01]  /*7540*/  ULDC UR4, c[0x0][0xc] ;  /* 0x0000030000047ab9 */ /* 0x000fe20000000800 */
[----:B------:R-:W-:Y:S01]  /*7550*/  MOV R0, UR45 ;  /* 0x0000002d00007c02 */ /* 0x000fe20008000f00 */
[----:B------:R-:W-:Y:S01]  /*7560*/  VIADD R17, R17, UR4 ;  /* 0x0000000411117c36 */ /* 0x000fe20008000000 */
[----:B------:R-:W-:Y:S01]  /*7570*/  ULDC UR4, c[0x0][0xa00] ;  /* 0x0002800000047ab9 */ /* 0x000fe20000000800 */
[----:B------:R-:W-:-:S04]  /*7580*/  DEPBAR.LE SB0, 0x0 ;  /* 0x000080000000791a */ /* 0x000fc80000000000 */
[----:B------:R-:W-:Y:S01]  /*7590*/  ISETP.GE.AND P0, PT, R17, UR4, PT ;  /* 0x0000000411007c0c */ /* 0x000fe2000bf06270 */
[----:B------:R1:W-:Y:S01]  /*75a0*/  SYNCS.ARRIVE.TRANS64.A1T0 RZ, [R0+UR48], RZ ;  /* 0x000000ff00ff79a7 */ /* 0x0003e20008100030 */
[----:B------:R-:W-:-:S11]  /*75b0*/  LOP3.LUT R113, R113, 0x1, RZ, 0x3c, !PT ;  /* 0x0000000171717812 */ /* 0x000fd600078e3cff */
[----:B-1----:R-:W-:Y:S05]  /*75c0*/  @!P0 BRA `(.L_x_74) ;  /* 0xffffff9800188947 */ /* 0x002fea000383ffff */
[----:B------:R-:W-:Y:S05]  /*75d0*/  EXIT ;  /* 0x000000000000794d */ /* 0x000fea0003800000 */
.L_x_6:
[----:B------:R-:W-:-:S08]  /*75e0*/  NOP ;  /* 0x0000000000007918 */ /* 0x000fd00000000000 */
[----:B------:R-:W2:-:S00]  /*75f0*/  USETMAXREG.DEALLOC.CTAPOOL 0x18 ;  /* 0x00000018000079c8 */ /* 0x000e8000080e0500 */
[----:B------:R-:W-:-:S13]  /*7600*/  PLOP3.LUT P3, PT, PT, PT, UP0, 0x80, 0x0 ;  /* 0x000000000000781c */ /* 0x000fda0003f6f008 */
[----:B--2---:R-:W-:Y:S05]  /*7610*/  @!P3 BRA `(.L_x_75) ;  /* 0x0000000c0034b947 */ /* 0x004fea0003800000 */
[----:B------:R-:W-:-:S13]  /*7620*/  PLOP3.LUT P2, PT, PT, PT, UP1, 0x80, 0x0 ;  /* 0x000000000000781c */ /* 0x000fda0003f4f018 */
[----:B-1----:R-:W-:Y:S05]  /*7630*/  @P2 EXIT ;  /* 0x000000000000294d */ /* 0x002fea0003800000 */
[----:B------:R-:W-:Y:S02]  /*7640*/  ULDC UR4, c[0x0][0xa00] ;  /* 0x0002800000047ab9 */ /* 0x000fe40000000800 */
[----:B------:R-:W-:-:S13]  /*7650*/  ISETP.GE.AND P2, PT, R17, UR4, PT ;  /* 0x0000000411007c0c */ /* 0x000fda000bf46270 */
[----:B------:R-:W-:Y:S05]  /*7660*/  @P2 EXIT ;  /* 0x000000000000294d */ /* 0x000fea0003800000 */
[----:B------:R-:W-:Y:S01]  /*7670*/  LOP3.LUT P2, RZ, R2, 0x1f, RZ, 0xc0, !PT ;  /* 0x0000001f02ff7812 */ /* 0x000fe2000784c0ff */
[----:B------:R-:W-:Y:S01]  /*7680*/  BSSY B0, `(.L_x_76) ;  /* 0x00000c5000007945 */ /* 0x000fe20003800000 */
[----:B------:R-:W-:Y:S01]  /*7690*/  MOV R4, 0x1 ;  /* 0x0000000100047802 */ /* 0x000fe20000000f00 */
[----:B------:R-:W-:Y:S01]  /*76a0*/  IMAD.MOV.U32 R0, RZ, RZ, RZ ;  /* 0x000000ffff007224 */ /* 0x000fe200078e00ff */
[----:B------:R-:W-:Y:S01]  /*76b0*/  PLOP3.LUT P0, PT, P2, P0, PT, 0x2a, 0x0 ;  /* 0x000000000000781c */ /* 0x000fe20001700572 */
[----:B------:R-:W-:Y:S01]  /*76c0*/  ULOP3.LUT UR24, UR51, 0x2, URZ, 0xfc, !UPT ;  /* 0x0000000233187892 */ /* 0x000fe2000f8efc3f */
[----:B------:R-:W-:Y:S01]  /*76d0*/  MOV R5, 0x1 ;  /* 0x0000000100057802 */ /* 0x000fe20000000f00 */
[----:B------:R-:W-:Y:S01]  /*76e0*/  ULDC UR25, c[0x0][0xc] ;  /* 0x0000030000197ab9 */ /* 0x000fe20000000800 */
[----:B------:R-:W-:Y:S01]  /*76f0*/  ULDC.64 UR22, c[0x0][0x198] ;  /* 0x0000660000167ab9 */ /* 0x000fe20000000a00 */
[----:B------:R-:W-:-:S08]  /*7700*/  ULDC UR26, c[0x0][0xa00] ;  /* 0x00028000001a7ab9 */ /* 0x000fd00000000800 */
.L_x_91:
[----:B------:R-:W1:Y:S01]  /*7710*/  LDC R6, c[0x0][0xa04] ;  /* 0x00028100ff067b82 */ /* 0x000e620000000800 */
[----:B------:R-:W-:Y:S01]  /*7720*/  IMAD.MOV.U32 R7, RZ, RZ, R17 ;  /* 0x000000ffff077224 */ /* 0x000fe200078e0011 */
[----:B------:R-:W-:-:S06]  /*7730*/  UMOV UR4, 0xffffffff ;  /* 0xffffffff00047882 */ /* 0x000fcc0000000000 */
[----:B------:R-:W2:Y:S08]  /*7740*/  LDC R10, c[0x0][0xa10] ;  /* 0x00028400ff0a7b82 */ /* 0x000eb00000000800 */
[----:B------:R-:W3:Y:S01]  /*7750*/  LDC R13, c[0x0][0xa1c] ;  /* 0x00028700ff0d7b82 */ /* 0x000ee20000000800 */
[----:B-1----:R-:W-:Y:S02]  /*7760*/  ISETP.NE.AND P2, PT, R6, 0x1, PT ;  /* 0x000000010600780c */ /* 0x002fe40003f45270 */
[----:B--2---:R-:W-:-:S11]  /*7770*/  ISETP.NE.AND P3, PT, R10, 0x1, PT ;  /* 0x000000010a00780c */ /* 0x004fd60003f65270 */
[----:B------:R-:W1:Y:S01]  /*7780*/  @P2 LDC.64 R8, c[0x0][0xa08] ;  /* 0x00028200ff082b82 */ /* 0x000e620000000a00 */
[----:B---3--:R-:W-:-:S07]  /*7790*/  ISETP.NE.AND P4, PT, R13, 0x1, PT ;  /* 0x000000010d00780c */ /* 0x008fce0003f85270 */
[----:B------:R-:W2:Y:S08]  /*77a0*/  @P3 LDC R12, c[0x0][0xa14] ;  /* 0x00028500ff0c3b82 */ /* 0x000eb00000000800 */
[----:B------:R-:W3:Y:S08]  /*77b0*/  @P3 LDC R11, c[0x0][0xa18] ;  /* 0x00028600ff0b3b82 */ /* 0x000ef00000000800 */
[----:B------:R-:W4:Y:S01]  /*77c0*/  @P4 LDC.64 R2, c[0x0][0xa20] ;  /* 0x00028800ff024b82 */ /* 0x000f220000000a00 */
[----:B-1----:R-:W-:-:S05]  /*77d0*/  @P2 IMAD.HI.U32 R8, R17, R8, RZ ;  /* 0x0000000811082227 */ /* 0x002fca00078e00ff */
[----:B------:R-:W-:-:S04]  /*77e0*/  @P2 SHF.R.U32.HI R7, RZ, R9, R8 ;  /* 0x00000009ff072219 */ /* 0x000fc80000011608 */
[----:B------:R-:W-:Y:S01]  /*77f0*/  MOV R9, R7 ;  /* 0x0000000700097202 */ /* 0x000fe20000000f00 */
[----:B--2---:R-:W-:-:S05]  /*7800*/  @P3 IMAD.HI.U32 R8, R7, R12, RZ ;  /* 0x0000000c07083227 */ /* 0x004fca00078e00ff */
[----:B---3--:R-:W-:-:S05]  /*7810*/  @P3 SHF.R.U32.HI R9, RZ, R11, R8 ;  /* 0x0000000bff093219 */ /* 0x008fca0000011608 */
[----:B----4-:R-:W-:-:S04]  /*7820*/  @P4 IMAD.HI.U32 R8, R9, R2, RZ ;  /* 0x0000000209084227 */ /* 0x010fc800078e00ff */
[--C-:B------:R-:W-:Y:S01]  /*7830*/  IMAD.MOV.U32 R2, RZ, RZ, R9.reuse ;  /* 0x000000ffff027224 */ /* 0x100fe200078e0009 */
[----:B------:R-:W-:Y:S01]  /*7840*/  @P4 SHF.R.U32.HI R2, RZ, R3, R8 ;  /* 0x00000003ff024219 */ /* 0x000fe20000011608 */
[----:B------:R-:W-:-:S03]  /*7850*/  IMAD.MOV R3, RZ, RZ, -R9 ;  /* 0x000000ffff037224 */ /* 0x000fc600078e0a09 */
[----:B------:R-:W-:Y:S01]  /*7860*/  IADD3 R2, -R2, RZ, RZ ;  /* 0x000000ff02027210 */ /* 0x000fe20007ffe1ff */
[----:B------:R-:W-:-:S04]  /*7870*/  IMAD R10, R10, R3, R7 ;  /* 0x000000030a0a7224 */ /* 0x000fc800078e0207 */
[----:B------:R-:W-:Y:S01]  /*7880*/  IMAD R2, R13, R2, R9 ;  /* 0x000000020d027224 */ /* 0x000fe200078e0209 */
[----:B------:R-:W-:Y:S06]  /*7890*/  BRA.DIV UR4, `(.L_x_77) ;  /* 0x0000002204bc7947 */ /* 0x000fec000b800000 */
[----:B------:R-:W-:-:S13]  /*78a0*/  ELECT P6, URZ, PT ;  /* 0x00000000003f782f */ /* 0x000fda00038c0000 */
.L_x_128:
[----:B------:R-:W-:Y:S01]  /*78b0*/  IADD3 R3, -R7, RZ, RZ ;  /* 0x000000ff07037210 */ /* 0x000fe20007ffe1ff */
[----:B------:R-:W-:Y:S04]  /*78c0*/  BSSY B1, `(.L_x_78) ;  /* 0x0000049000017945 */ /* 0x000fe80003800000 */
[----:B------:R-:W-:Y:S02]  /*78d0*/  IMAD R3, R6, R3, R17 ;  /* 0x0000000306037224 */ /* 0x000fe400078e0211 */
[----:B------:R-:W-:-:S03]  /*78e0*/  IMAD.MOV.U32 R6, RZ, RZ, RZ ;  /* 0x000000ffff067224 */ /* 0x000fc600078e00ff */
[----:B------:R-:W-:Y:S01]  /*78f0*/  SHF.L.U32 R3, R3, 0x7, RZ ;  /* 0x0000000703037819 */ /* 0x000fe200000006ff */
[----:B------:R-:W-:Y:S06]  /*7900*/  @!P6 BRA `(.L_x_79) ;  /* 0x000000040010e947 */ /* 0x000fec0003800000 */
[----:B------:R-:W1:Y:S01]  /*7910*/  S2R R7, SR_CgaCtaId ;  /* 0x0000000000077919 */ /* 0x000e620000008800 */
[----:B------:R-:W-:-:S04]  /*7920*/  MOV R6, 0x400 ;  /* 0x0000040000067802 */ /* 0x000fc80000000f00 */
[----:B-1----:R-:W-:Y:S02]  /*7930*/  LEA R9, R7, R6, 0x18 ;  /* 0x0000000607097211 */ /* 0x002fe400078ec0ff */
[----:B------:R-:W-:Y:S02]  /*7940*/  SHF.L.U32 R6, R5, 0x1f, RZ ;  /* 0x0000001f05067819 */ /* 0x000fe400000006ff */
[----:B------:R-:W-:-:S04]  /*7950*/  LEA R7, R0, R9, 0x3 ;  /* 0x0000000900077211 */ /* 0x000fc800078e18ff */
[----:B------:R-:W1:Y:S02]  /*7960*/  SYNCS.PHASECHK.TRANS64.TRYWAIT P2, [R7+URZ+0x1aa60], R6 ;  /* 0x01aa6006070075a7 */ /* 0x000e64000804017f */
[----:B-1----:R-:W-:Y:S05]  /*7970*/  @!P2 BRA `(.L_x_80) ;  /* 0x0000002000a4a947 */ /* 0x002fea0003800000 */
.L_x_129:
[----:B------:R-:W-:Y:S01]  /*7980*/  UPRMT UR4, UR24, 0x9910, URZ ;  /* 0x0000991018047896 */ /* 0x000fe2000800003f */
[----:B-1----:R-:W-:-:S03]  /*7990*/  @P1 MOV R6, 0x3800 ;  /* 0x0000380000061802 */ /* 0x002fc60000000f00 */
[----:B------:R-:W-:Y:S01]  /*79a0*/  UISETP.NE.AND UP0, UPT, UR4, 0x2, UPT ;  /* 0x000000020400788c */ /* 0x000fe2000bf05270 */
[----:B------:R1:W-:Y:S05]  /*79b0*/  @P1 SYNCS.ARRIVE.TRANS64 RZ, [R7+URZ+0x1aa50], R6 ;  /* 0x01aa500607ff19a7 */ /* 0x0003ea000800003f */
[----:B------:R-:W-:-:S13]  /*79c0*/  PLOP3.LUT P2, PT, PT, PT, UP0, 0x80, 0x0 ;  /* 0x000000000000781c */ /* 0x000fda0003f4f008 */
[----:B-1----:R-:W-:Y:S05]  /*79d0*/  @P2 BRA `(.L_x_81) ;  /* 0x0000000000042947 */ /* 0x002fea0003800000 */
[----:B------:R-:W-:Y:S01]  /*79e0*/  BPT.TRAP 0x1 ;  /* 0x000000040000795c */ /* 0x000fe20000300000 */
.L_x_81:
[----:B------:R-:W-:Y:S05]  /*79f0*/  @P0 BRA `(.L_x_82) ;  /* 0x0000000000040947 */ /* 0x000fea0003800000 */
[----:B------:R-:W-:Y:S01]  /*7a00*/  BPT.TRAP 0x1 ;  /* 0x000000040000795c */ /* 0x000fe20000300000 */
.L_x_82:
[----:B------:R-:W-:Y:S01]  /*7a10*/  R2UR UR5, R9 ;  /* 0x00000000090572ca */ /* 0x000fe200000e0000 */
[----:B------:R-:W-:Y:S01]  /*7a20*/  UIADD3 UR4, UP0, UR22, 0xf0, URZ ;  /* 0x000000f016047890 */ /* 0x000fe2000ff1e03f */
[----:B------:R-:W-:Y:S01]  /*7a30*/  R2UR UR14, R0 ;  /* 0x00000000000e72ca */ /* 0x000fe200000e0000 */
[----:B------:R-:W-:Y:S01]  /*7a40*/  UMOV UR10, URZ ;  /* 0x0000003f000a7c82 */ /* 0x000fe20008000000 */
[----:B------:R-:W-:Y:S01]  /*7a50*/  R2UR UR9, R7 ;  /* 0x00000000070972ca */ /* 0x000fe200000e0000 */
[----:B------:R-:W-:Y:S01]  /*7a60*/  UMOV UR6, 0x0 ;  /* 0x0000000000067882 */ /* 0x000fe20000000000 */
[----:B------:R-:W-:Y:S01]  /*7a70*/  R2UR UR11, R3 ;  /* 0x00000000030b72ca */ /* 0x000fe200000e0000 */
[----:B------:R-:W-:Y:S01]  /*7a80*/  UMOV UR7, 0x10000000 ;  /* 0x1000000000077882 */ /* 0x000fe20000000000 */
[----:B------:R-:W-:Y:S01]  /*7a90*/  R2UR UR12, R10 ;  /* 0x000000000a0c72ca */ /* 0x000fe200000e0000 */
[----:B------:R-:W-:Y:S01]  /*7aa0*/  UMOV UR16, 0x10 ;  /* 0x0000001000107882 */ /* 0x000fe20000000000 */
[----:B------:R-:W-:Y:S01]  /*7ab0*/  R2UR UR13, R2 ;  /* 0x00000000020d72ca */ /* 0x000fe200000e0000 */
[----:B------:R-:W-:Y:S01]  /*7ac0*/  UMOV UR18, 0x20 ;  /* 0x0000002000127882 */ /* 0x000fe20000000000 */
[----:B------:R-:W-:Y:S01]  /*7ad0*/  UMOV UR20, 0x30 ;  /* 0x0000003000147882 */ /* 0x000fe20000000000 */
[----:B------:R-:W-:Y:S01]  /*7ae0*/  UMOV UR21, 0x40 ;  /* 0x0000004000157882 */ /* 0x000fe20000000000 */
[----:B------:R-:W-:Y:S01]  /*7af0*/  VIADD R0, R0, 0x1 ;  /* 0x0000000100007836 */ /* 0x000fe20000000000 */
[----:B------:R-:W-:-:S02]  /*7b00*/  UIMAD UR14, UR14, 0x3800, UR5 ;  /* 0x000038000e0e78a4 */ /* 0x000fc4000f8e0205 */
[----:B------:R-:W-:Y:S02]  /*7b10*/  UIADD3 UR9, UR9, 0x1aa50, URZ ;  /* 0x0001aa5009097890 */ /* 0x000fe4000fffe03f */
[----:B------:R-:W-:Y:S01]  /*7b20*/  UIADD3.X UR5, URZ, UR23, URZ, UP0, !UPT ;  /* 0x000000173f057290 */ /* 0x000fe200087fe43f */
[C---:B------:R-:W-:Y:S01]  /*7b30*/  ISETP.NE.AND P2, PT, R0.reuse, 0x2, PT ;  /* 0x000000020000780c */ /* 0x040fe20003f45270 */
[----:B------:R-:W-:Y:S02]  /*7b40*/  UIADD3 UR15, UR14, 0x800, URZ ;  /* 0x000008000e0f7890 */ /* 0x000fe4000fffe03f */
[----:B------:R-:W-:Y:S01]  /*7b50*/  UIADD3 UR17, UR14, 0x1000, URZ ;  /* 0x000010000e117890 */ /* 0x000fe2000fffe03f */
[----:B------:R-:W-:Y:S01]  /*7b60*/  SEL R6, RZ, 0x1, P2 ;  /* 0x00000001ff067807 */ /* 0x000fe20001000000 */
[----:B------:R-:W-:Y:S01]  /*7b70*/  UMOV UR8, UR14 ;  /* 0x0000000e00087c82 */ /* 0x000fe20008000000 */
[----:B------:R-:W-:Y:S01]  /*7b80*/  UIADD3 UR19, UR14, 0x1800, URZ ;  /* 0x000018000e137890 */ /* 0x000fe2000fffe03f */
[----:B------:R-:W-:Y:S01]  /*7b90*/  SEL R0, R0, RZ, P2 ;  /* 0x000000ff00007207 */ /* 0x000fe20001000000 */
[----:B------:R1:W-:Y:S01]  /*7ba0*/  UTMALDG.4D [UR8], [UR4], desc[UR6] ;  /* 0x00000608040075b4 */ /* 0x0003e20008019000 */
[----:B------:R-:W-:-:S02]  /*7bb0*/  LOP3.LUT R5, R5, R6, RZ, 0x3c, !PT ;  /* 0x0000000605057212 */ /* 0x000fc400078e3cff */
[----:B------:R-:W-:Y:S01]  /*7bc0*/  MOV R6, 0x40 ;  /* 0x0000004000067802 */ /* 0x000fe20000000f00 */
[----:B-1----:R-:W-:Y:S01]  /*7bd0*/  UMOV UR8, UR15 ;  /* 0x0000000f00087c82 */ /* 0x002fe20008000000 */
[----:B------:R-:W-:Y:S01]  /*7be0*/  UMOV UR10, UR16 ;  /* 0x00000010000a7c82 */ /* 0x000fe20008000000 */
[----:B------:R-:W-:Y:S01]  /*7bf0*/  UIADD3 UR15, UR14, 0x2000, URZ ;  /* 0x000020000e0f7890 */ /* 0x000fe2000fffe03f */
[----:B------:R1:W-:Y:S01]  /*7c00*/  UTMALDG.4D [UR8], [UR4], desc[UR6] ;  /* 0x00000608040075b4 */ /* 0x0003e20008019000 */
[----:B------:R-:W-:Y:S01]  /*7c10*/  UIADD3 UR16, UR14, 0x2800, URZ ;  /* 0x000028000e107890 */ /* 0x000fe2000fffe03f */
[----:B-1----:R-:W-:Y:S01]  /*7c20*/  UMOV UR8, UR17 ;  /* 0x0000001100087c82 */ /* 0x002fe20008000000 */
[----:B------:R-:W-:Y:S01]  /*7c30*/  UMOV UR10, UR18 ;  /* 0x00000012000a7c82 */ /* 0x000fe20008000000 */
[----:B------:R-:W-:Y:S01]  /*7c40*/  UIADD3 UR17, UR14, 0x3000, URZ ;  /* 0x000030000e117890 */ /* 0x000fe2000fffe03f */
[----:B------:R1:W-:Y:S02]  /*7c50*/  UTMALDG.4D [UR8], [UR4], desc[UR6] ;  /* 0x00000608040075b4 */ /* 0x0003e40008019000 */
[----:B------:R-:W-:Y:S01]  /*7c60*/  UMOV UR14, 0x50 ;  /* 0x00000050000e7882 */ /* 0x000fe20000000000 */
[----:B-1----:R-:W-:Y:S01]  /*7c70*/  UMOV UR8, UR19 ;  /* 0x0000001300087c82 */ /* 0x002fe20008000000 */
[----:B------:R-:W-:-:S02]  /*7c80*/  UMOV UR10, UR20 ;  /* 0x00000014000a7c82 */ /* 0x000fc40008000000 */
[----:B------:R1:W-:Y:S02]  /*7c90*/  UTMALDG.4D [UR8], [UR4], desc[UR6] ;  /* 0x00000608040075b4 */ /* 0x0003e40008019000 */
[----:B-1----:R-:W-:Y:S01]  /*7ca0*/  UMOV UR8, UR15 ;  /* 0x0000000f00087c82 */ /* 0x002fe20008000000 */
[----:B------:R-:W-:Y:S02]  /*7cb0*/  UMOV UR10, UR21 ;  /* 0x00000015000a7c82 */ /* 0x000fe40008000000 */
[----:B------:R1:W-:Y:S02]  /*7cc0*/  UTMALDG.4D [UR8], [UR4], desc[UR6] ;  /* 0x00000608040075b4 */ /* 0x0003e40008019000 */
[----:B-1----:R-:W-:Y:S01]  /*7cd0*/  UMOV UR8, UR16 ;  /* 0x0000001000087c82 */ /* 0x002fe20008000000 */
[----:B------:R-:W-:Y:S01]  /*7ce0*/  UMOV UR10, UR14 ;  /* 0x0000000e000a7c82 */ /* 0x000fe20008000000 */
[----:B------:R-:W-:Y:S01]  /*7cf0*/  UMOV UR14, 0x60 ;  /* 0x00000060000e7882 */ /* 0x000fe20000000000 */
[----:B------:R1:W-:Y:S02]  /*7d00*/  UTMALDG.4D [UR8], [UR4], desc[UR6] ;  /* 0x00000608040075b4 */ /* 0x0003e40008019000 */
[----:B-1----:R-:W-:Y:S01]  /*7d10*/  UMOV UR8, UR17 ;  /* 0x0000001100087c82 */ /* 0x002fe20008000000 */
[----:B------:R-:W-:-:S02]  /*7d20*/  UMOV UR10, UR14 ;  /* 0x0000000e000a7c82 */ /* 0x000fc40008000000 */
[----:B------:R1:W-:Y:S02]  /*7d30*/  UTMALDG.4D [UR8], [UR4], desc[UR6] ;  /* 0x00000608040075b4 */ /* 0x0003e40008019000 */
[----:B-1----:R-:W-:Y:S01]  /*7d40*/  NOP ;  /* 0x0000000000007918 */ /* 0x002fe20000000000 */
.L_x_79:
[----:B------:R-:W-:Y:S05]  /*7d50*/  BSYNC B1 ;  /* 0x0000000000017941 */ /* 0x000fea0003800000 */
.L_x_78:
[----:B------:R-:W-:Y:S01]  /*7d60*/  LOP3.LUT P2, RZ, R4, 0xff, RZ, 0xc0, !PT ;  /* 0x000000ff04ff7812 */ /* 0x000fe2000784c0ff */
[----:B------:R-:W-:-:S12]  /*7d70*/  BSSY B1, `(.L_x_83) ;  /* 0x0000009000017945 */ /* 0x000fd80003800000 */
[----:B------:R-:W-:Y:S05]  /*7d80*/  @!P2 BRA `(.L_x_84) ;  /* 0x00000000001ca947 */ /* 0x000fea0003800000 */
[----:B------:R-:W1:Y:S01]  /*7d90*/  S2R R7, SR_CgaCtaId ;  /* 0x0000000000077919 */ /* 0x000e620000008800 */
[----:B------:R-:W-:-:S04]  /*7da0*/  MOV R4, 0x400 ;  /* 0x0000040000047802 */ /* 0x000fc80000000f00 */
[----:B-1----:R-:W-:Y:S02]  /*7db0*/  LEA R7, R7, R4, 0x18 ;  /* 0x0000000407077211 */ /* 0x002fe400078ec0ff */
[----:B------:R-:W-:Y:S02]  /*7dc0*/  SHF.L.U32 R4, RZ, 0x1f, RZ ;  /* 0x0000001fff047819 */ /* 0x000fe400000006ff */
[----:B------:R1:W-:Y:S02]  /*7dd0*/  SYNCS.ARRIVE.TRANS64.A1T0 RZ, [R7+URZ+0x1aab0], RZ ;  /* 0x01aab0ff07ff79a7 */ /* 0x0003e4000810003f */
[----:B------:R-:W2:Y:S02]  /*7de0*/  SYNCS.PHASECHK.TRANS64.TRYWAIT P2, [R7+URZ+0x1aab0], R4 ;  /* 0x01aab004070075a7 */ /* 0x000ea4000804017f */
[----:B-12---:R-:W-:Y:S05]  /*7df0*/  @!P2 BRA `(.L_x_85) ;  /* 0x0000001c0098a947 */ /* 0x006fea0003800000 */
.L_x_84:
[----:B------:R-:W-:Y:S05]  /*7e00*/  BSYNC B1 ;  /* 0x0000000000017941 */ /* 0x000fea0003800000 */
.L_x_83:
[----:B------:R-:W-:Y:S04]  /*7e10*/  BSSY B1, `(.L_x_86) ;  /* 0x0000047000017945 */ /* 0x000fe80003800000 */
[----:B------:R-:W-:Y:S05]  /*7e20*/  @!P6 BRA `(.L_x_87) ;  /* 0x000000040014e947 */ /* 0x000fea0003800000 */
[----:B-1----:R-:W1:Y:S01]  /*7e30*/  S2R R7, SR_CgaCtaId ;  /* 0x0000000000077919 */ /* 0x002e620000008800 */
[----:B------:R-:W-:Y:S02]  /*7e40*/  MOV R4, 0x400 ;  /* 0x0000040000047802 */ /* 0x000fe40000000f00 */
[----:B------:R-:W-:Y:S02]  /*7e50*/  SHF.L.U32 R9, R5, 0x1f, RZ ;  /* 0x0000001f05097819 */ /* 0x000fe400000006ff */
[----:B-1----:R-:W-:-:S04]  /*7e60*/  LEA R7, R7, R4, 0x18 ;  /* 0x0000000407077211 */ /* 0x002fc800078ec0ff */
[----:B------:R-:W-:-:S04]  /*7e70*/  LEA R4, R0, R7, 0x3 ;  /* 0x0000000700047211 */ /* 0x000fc800078e18ff */
[----:B------:R-:W1:Y:S02]  /*7e80*/  SYNCS.PHASECHK.TRANS64.TRYWAIT P2, [R4+URZ+0x1aa60], R9 ;  /* 0x01aa6009040075a7 */ /* 0x000e64000804017f */
[----:B-1----:R-:W-:Y:S05]  /*7e90*/  @!P2 BRA `(.L_x_88) ;  /* 0x0000001c0084a947 */ /* 0x002fea0003800000 */
.L_x_130:
[----:B------:R-:W-:Y:S01]  /*7ea0*/  UPRMT UR4, UR24, 0x9910, URZ ;  /* 0x0000991018047896 */ /* 0x000fe2000800003f */
[----:B-1----:R-:W-:-:S03]  /*7eb0*/  @P1 IMAD.MOV.U32 R9, RZ, RZ, 0x3800 ;  /* 0x00003800ff091424 */ /* 0x002fc600078e00ff */
[----:B------:R-:W-:Y:S01]  /*7ec0*/  UISETP.NE.AND UP0, UPT, UR4, 0x2, UPT ;  /* 0x000000020400788c */ /* 0x000fe2000bf05270 */
[----:B------:R1:W-:Y:S05]  /*7ed0*/  @P1 SYNCS.ARRIVE.TRANS64 RZ, [R4+URZ+0x1aa50], R9 ;  /* 0x01aa500904ff19a7 */ /* 0x0003ea000800003f */
[----:B------:R-:W-:-:S13]  /*7ee0*/  PLOP3.LUT P2, PT, PT, PT, UP0, 0x80, 0x0 ;  /* 0x000000000000781c */ /* 0x000fda0003f4f008 */
[----:B-1----:R-:W-:Y:S05]  /*7ef0*/  @P2 BRA `(.L_x_89) ;  /* 0x0000000000042947 */ /* 0x002fea0003800000 */
[----:B------:R-:W-:Y:S01]  /*7f00*/  BPT.TRAP 0x1 ;  /* 0x000000040000795c */ /* 0x000fe20000300000 */
.L_x_89:
[----:B------:R-:W-:Y:S05]  /*7f10*/  @P0 BRA `(.L_x_90) ;  /* 0x0000000000040947 */ /* 0x000fea0003800000 */
[----:B------:R-:W-:Y:S01]  /*7f20*/  BPT.TRAP 0x1 ;  /* 0x000000040000795c */ /* 0x000fe20000300000 */
.L_x_90:
        /* <DEDUP_REMOVED lines=15> */
[----:B------:R-:W-:Y:S01]  /*8020*/  UIMAD UR14, UR14, 0x3800, UR5 ;  /* 0x000038000e0e78a4 */ /* 0x000fe2000f8e0205 */
[----:B------:R-:W-:Y:S01]  /*8030*/  IADD3 R0, R0, 0x1, RZ ;  /* 0x0000000100007810 */ /* 0x000fe20007ffe0ff */
[----:B------:R-:W-:-:S02]  /*8040*/  UIADD3.X UR5, URZ, UR23, URZ, UP0, !UPT ;  /* 0x000000173f057290 */ /* 0x000fc400087fe43f */
[----:B------:R-:W-:Y:S01]  /*8050*/  UIADD3 UR11, UR11, UR8, URZ ;  /* 0x000000080b0b7290 */ /* 0x000fe2000fffe03f */
[C---:B------:R-:W-:Y:S01]  /*8060*/  ISETP.NE.AND P2, PT, R0.reuse, 0x2, PT ;  /* 0x000000020000780c */ /* 0x040fe20003f45270 */
[----:B------:R-:W-:Y:S02]  /*8070*/  UIADD3 UR9, UR9, 0x1aa50, URZ ;  /* 0x0001aa5009097890 */ /* 0x000fe4000fffe03f */
[----:B------:R-:W-:Y:S01]  /*8080*/  UIADD3 UR15, UR14, 0x800, URZ ;  /* 0x000008000e0f7890 */ /* 0x000fe2000fffe03f */
[----:B------:R-:W-:Y:S01]  /*8090*/  SEL R2, RZ, 0x1, P2 ;  /* 0x00000001ff027807 */ /* 0x000fe20001000000 */
[----:B------:R-:W-:Y:S01]  /*80a0*/  UIADD3 UR17, UR14, 0x1000, URZ ;  /* 0x000010000e117890 */ /* 0x000fe2000fffe03f */
[----:B------:R-:W-:Y:S01]  /*80b0*/  SEL R0, R0, RZ, P2 ;  /* 0x000000ff00007207 */ /* 0x000fe20001000000 */
[----:B------:R-:W-:Y:S01]  /*80c0*/  UMOV UR8, UR14 ;  /* 0x0000000e00087c82 */ /* 0x000fe20008000000 */
[----:B------:R-:W-:Y:S01]  /*80d0*/  UIADD3 UR19, UR14, 0x1800, URZ ;  /* 0x000018000e137890 */ /* 0x000fe2000fffe03f */
[----:B------:R-:W-:Y:S01]  /*80e0*/  LOP3.LUT R5, R5, R2, RZ, 0x3c, !PT ;  /* 0x0000000205057212 */ /* 0x000fe200078e3cff */
[----:B------:R1:W-:Y:S02]  /*80f0*/  UTMALDG.4D [UR8], [UR4], desc[UR6] ;  /* 0x00000608040075b4 */ /* 0x0003e40008019000 */
        /* <DEDUP_REMOVED lines=23> */
[----:B--2---:R-:W-:Y:S01]  /*8270*/  NOP ;  /* 0x0000000000007918 */ /* 0x004fe20000000000 */
.L_x_87:
[----:B------:R-:W-:Y:S05]  /*8280*/  BSYNC B1 ;  /* 0x0000000000017941 */ /* 0x000fea0003800000 */
.L_x_86:
[----:B------:R-:W-:Y:S02]  /*8290*/  IADD3 R17, R17, UR25, RZ ;  /* 0x0000001911117c10 */ /* 0x000fe4000fffe0ff */
[----:B-1----:R-:W-:Y:S02]  /*82a0*/  PRMT R4, RZ, 0x7610, R4 ;  /* 0x00007610ff047816 */ /* 0x002fe40000000004 */
[----:B------:R-:W-:-:S13]  /*82b0*/  ISETP.GE.AND P2, PT, R17, UR26, PT ;  /* 0x0000001a11007c0c */ /* 0x000fda000bf46270 */
[----:B------:R-:W-:Y:S05]  /*82c0*/  @!P2 BRA `(.L_x_91) ;  /* 0xfffffff40010a947 */ /* 0x000fea000383ffff */
[----:B------:R-:W-:Y:S05]  /*82d0*/  BSYNC B0 ;  /* 0x0000000000007941 */ /* 0x000fea0003800000 */
.L_x_76:
[----:B------:R-:W-:Y:S05]  /*82e0*/  EXIT ;  /* 0x000000000000794d */ /* 0x000fea0003800000 */
.L_x_75:
[----:B-1----:R-:W-:Y:S02]  /*82f0*/  ULDC UR4, c[0x0][0xa00] ;  /* 0x0002800000047ab9 */ /* 0x002fe40000000800 */
[----:B------:R-:W-:-:S13]  /*8300*/  ISETP.GE.AND P0, PT, R17, UR4, PT ;  /* 0x0000000411007c0c */ /* 0x000fda000bf06270 */
[----:B------:R-:W-:Y:S05]  /*8310*/  @P0 EXIT ;  /* 0x000000000000094d */ /* 0x000fea0003800000 */
[----:B------:R-:W-:Y:S01]  /*8320*/  LOP3.LUT P0, RZ, R2, 0x1f, RZ, 0xc0, !PT ;  /* 0x0000001f02ff7812 */ /* 0x000fe2000780c0ff */
[----:B------:R-:W-:Y:S01]  /*8330*/  BSSY B0, `(.L_x_92) ;  /* 0x000015a000007945 */ /* 0x000fe20003800000 */
[----:B------:R-:W-:Y:S01]  /*8340*/  IMAD.MOV.U32 R4, RZ, RZ, 0x1 ;  /* 0x00000001ff047424 */ /* 0x000fe200078e00ff */
[----:B------:R-:W-:Y:S01]  /*8350*/  MOV R5, RZ ;  /* 0x000000ff00057202 */ /* 0x000fe20000000f00 */
[----:B------:R-:W-:Y:S01]  /*8360*/  ULOP3.LUT UR20, UR52, 0x2, URZ, 0xfc, !UPT ;  /* 0x0000000234147892 */ /* 0x000fe2000f8efc3f */
[----:B------:R-:W-:Y:S01]  /*8370*/  PLOP3.LUT P0, PT, P0, P2, PT, 0x2a, 0x0 ;  /* 0x000000000000781c */ /* 0x000fe20000704572 */
[----:B------:R-:W-:Y:S01]  /*8380*/  ULDC.64 UR16, c[0x0][0x198] ;  /* 0x0000660000107ab9 */ /* 0x000fe20000000a00 */
[----:B------:R-:W-:Y:S01]  /*8390*/  MOV R0, 0x1 ;  /* 0x0000000100007802 */ /* 0x000fe20000000f00 */
[----:B------:R-:W-:-:S10]  /*83a0*/  ULDC UR21, c[0x0][0xc] ;  /* 0x0000030000157ab9 */ /* 0x000fd40000000800 */
.L_x_119:
[----:B------:R-:W1:Y:S01]  /*83b0*/  LDC R2, c[0x0][0xa04] ;  /* 0x00028100ff027b82 */ /* 0x000e620000000800 */
[----:B------:R-:W-:-:S07]  /*83c0*/  UMOV UR4, 0xffffffff ;  /* 0xffffffff00047882 */ /* 0x000fce0000000000 */
        /* <DEDUP_REMOVED lines=9> */
[----:B-1----:R-:W-:-:S04]  /*8460*/  @P3 IMAD.HI.U32 R10, R17, R6, RZ ;  /* 0x00000006110a3227 */ /* 0x002fc800078e00ff */
[----:B------:R-:W-:Y:S01]  /*8470*/  IMAD.MOV.U32 R6, RZ, RZ, R17 ;  /* 0x000000ffff067224 */ /* 0x000fe200078e0011 */
[----:B------:R-:W-:-:S04]  /*8480*/  @P3 SHF.R.U32.HI R6, RZ, R7, R10 ;  /* 0x00000007ff063219 */ /* 0x000fc8000001160a */
[----:B------:R-:W-:Y:S01]  /*8490*/  MOV R7, R6 ;  /* 0x0000000600077202 */ /* 0x000fe20000000f00 */
[----:B--2---:R-:W-:-:S05]  /*84a0*/  @P4 IMAD.HI.U32 R9, R6, R9, RZ ;  /* 0x0000000906094227 */ /* 0x004fca00078e00ff */
[----:B---3--:R-:W-:-:S04]  /*84b0*/  @P4 SHF.R.U32.HI R7, RZ, R12, R9 ;  /* 0x0000000cff074219 */ /* 0x008fc80000011609 */
[----:B------:R-:W-:Y:S01]  /*84c0*/  MOV R9, R7 ;  /* 0x0000000700097202 */ /* 0x000fe20000000f00 */
[----:B----4-:R-:W-:-:S05]  /*84d0*/  @P5 IMAD.HI.U32 R2, R7, R2, RZ ;  /* 0x0000000207025227 */ /* 0x010fca00078e00ff */
[----:B------:R-:W-:Y:S01]  /*84e0*/  @P5 SHF.R.U32.HI R9, RZ, R3, R2 ;  /* 0x00000003ff095219 */ /* 0x000fe20000011602 */
[----:B------:R-:W-:-:S04]  /*84f0*/  IMAD.MOV R3, RZ, RZ, -R7 ;  /* 0x000000ffff037224 */ /* 0x000fc800078e0a07 */
[----:B------:R-:W-:Y:S01]  /*8500*/  IMAD R2, R11, R3, R6 ;  /* 0x000000030b027224 */ /* 0x000fe200078e0206 */
[----:B------:R-:W-:-:S05]  /*8510*/  IADD3 R3, -R9, RZ, RZ ;  /* 0x000000ff09037210 */ /* 0x000fca0007ffe1ff */
[----:B------:R-:W-:Y:S01]  /*8520*/  IMAD R3, R8, R3, R7 ;  /* 0x0000000308037224 */ /* 0x000fe200078e0207 */
[----:B------:R-:W-:Y:S06]  /*8530*/  BRA.DIV UR4, `(.L_x_93) ;  /* 0x0000001604f07947 */ /* 0x000fec000b800000 */
[----:B------:R-:W-:-:S13]  /*8540*/  ELECT P6, URZ, PT ;  /* 0x00000000003f782f */ /* 0x000fda00038c0000 */
.L_x_133:
[----:B------:R-:W1:Y:S01]  /*8550*/  LDC R6, c[0x0][0x28c] ;  /* 0x0000a300ff067b82 */ /* 0x000e620000000800 */
[----:B------:R-:W-:Y:S01]  /*8560*/  BSSY B1, `(.L_x_94) ;  /* 0x0000045000017945 */ /* 0x000fe20003800000 */
[----:B-1----:R-:W-:-:S13]  /*8570*/  ISETP.GT.AND P3, PT, R6, RZ, P6 ;  /* 0x000000ff0600720c */ /* 0x002fda0003764270 */
[----:B------:R-:W-:Y:S05]  /*8580*/  @!P3 BRA `(.L_x_95) ;  /* 0x000000040008b947 */ /* 0x000fea0003800000 */
[----:B------:R-:W1:Y:S01]  /*8590*/  S2R R8, SR_CgaCtaId ;  /* 0x0000000000087919 */ /* 0x000e620000008800 */
[----:B------:R-:W-:-:S04]  /*85a0*/  MOV R7, 0x400 ;  /* 0x0000040000077802 */ /* 0x000fc80000000f00 */
[----:B-1----:R-:W-:Y:S02]  /*85b0*/  LEA R10, R8, R7, 0x18 ;  /* 0x00000007080a7211 */ /* 0x002fe400078ec0ff */
[----:B------:R-:W-:Y:S02]  /*85c0*/  SHF.L.U32 R7, R0, 0x1f, RZ ;  /* 0x0000001f00077819 */ /* 0x000fe400000006ff */
[----:B------:R-:W-:-:S04]  /*85d0*/  LEA R8, R5, R10, 0x3 ;  /* 0x0000000a05087211 */ /* 0x000fc800078e18ff */
[----:B------:R-:W1:Y:S02]  /*85e0*/  SYNCS.PHASECHK.TRANS64.TRYWAIT P4, [R8+URZ+0x1aa28], R7 ;  /* 0x01aa2807080075a7 */ /* 0x000e64000808017f */
[----:B-1----:R-:W-:Y:S05]  /*85f0*/  @!P4 BRA `(.L_x_96) ;  /* 0x0000001400e0c947 */ /* 0x002fea0003800000 */
.L_x_134:
[----:B------:R-:W-:Y:S01]  /*8600*/  UPRMT UR4, UR20, 0x9910, URZ ;  /* 0x0000991014047896 */ /* 0x000fe2000800003f */
[----:B-1----:R-:W-:-:S03]  /*8610*/  @P2 IMAD.MOV.U32 R7, RZ, RZ, 0x3800 ;  /* 0x00003800ff072424 */ /* 0x002fc600078e00ff */
[----:B------:R-:W-:Y:S01]  /*8620*/  UISETP.NE.AND UP0, UPT, UR4, 0x2, UPT ;  /* 0x000000020400788c */ /* 0x000fe2000bf05270 */
[----:B------:R1:W-:Y:S05]  /*8630*/  @P2 SYNCS.ARRIVE.TRANS64 RZ, [R8+URZ+0x1aa00], R7 ;  /* 0x01aa000708ff29a7 */ /* 0x0003ea000800003f */
[----:B------:R-:W-:-:S13]  /*8640*/  PLOP3.LUT P4, PT, PT, PT, UP0, 0x80, 0x0 ;  /* 0x000000000000781c */ /* 0x000fda0003f8f008 */
[----:B-1----:R-:W-:Y:S05]  /*8650*/  @P4 BRA `(.L_x_97) ;  /* 0x0000000000044947 */ /* 0x002fea0003800000 */
[----:B------:R-:W-:Y:S01]  /*8660*/  BPT.TRAP 0x1 ;  /* 0x000000040000795c */ /* 0x000fe20000300000 */
.L_x_97:
[----:B------:R-:W-:Y:S05]  /*8670*/  @P0 BRA `(.L_x_98) ;  /* 0x0000000000040947 */ /* 0x000fea0003800000 */
[----:B------:R-:W-:Y:S01]  /*8680*/  BPT.TRAP 0x1 ;  /* 0x000000040000795c */ /* 0x000fe20000300000 */
.L_x_98:
[----:B------:R-:W-:Y:S01]  /*8690*/  IMAD R10, R5, 0x3800, R10 ;  /* 0x00003800050a7824 */ /* 0x000fe200078e020a */
[----:B------:R-:W-:Y:S01]  /*86a0*/  R2UR UR9, R8 ;  /* 0x00000000080972ca */ /* 0x000fe200000e0000 */
[----:B------:R-:W-:Y:S01]  /*86b0*/  UIADD3 UR4, UP0, UR16, 0x1f0, URZ ;  /* 0x000001f010047890 */ /* 0x000fe2000ff1e03f */
[----:B------:R-:W-:Y:S01]  /*86c0*/  R2UR UR12, R2 ;  /* 0x00000000020c72ca */ /* 0x000fe200000e0000 */
[----:B------:R-:W-:Y:S01]  /*86d0*/  UMOV UR10, URZ ;  /* 0x0000003f000a7c82 */ /* 0x000fe20008000000 */
[----:B------:R-:W-:Y:S01]  /*86e0*/  R2UR UR14, R10 ;  /* 0x000000000a0e72ca */ /* 0x000fe200000e0000 */
[----:B------:R-:W-:Y:S01]  /*86f0*/  UIADD3.X UR5, URZ, UR17, URZ, UP0, !UPT ;  /* 0x000000113f057290 */ /* 0x000fe200087fe43f */
[----:B------:R-:W-:Y:S01]  /*8700*/  R2UR UR13, R3 ;  /* 0x00000000030d72ca */ /* 0x000fe200000e0000 */
[----:B------:R-:W-:Y:S01]  /*8710*/  UMOV UR6, 0x0 ;  /* 0x0000000000067882 */ /* 0x000fe20000000000 */
[----:B------:R-:W-:Y:S01]  /*8720*/  UMOV UR7, 0x10000000 ;  /* 0x1000000000077882 */ /* 0x000fe20000000000 */
[----:B------:R-:W-:Y:S01]  /*8730*/  UMOV UR11, URZ ;  /* 0x0000003f000b7c82 */ /* 0x000fe20008000000 */
[----:B------:R-:W-:Y:S01]  /*8740*/  UMOV UR22, 0x10 ;  /* 0x0000001000167882 */ /* 0x000fe20000000000 */
[----:B------:R-:W-:Y:S01]  /*8750*/  UMOV UR23, 0x20 ;  /* 0x0000002000177882 */ /* 0x000fe20000000000 */
[----:B------:R-:W-:Y:S01]  /*8760*/  UMOV UR24, 0x30 ;  /* 0x0000003000187882 */ /* 0x000fe20000000000 */
[----:B------:R-:W-:Y:S01]  /*8770*/  UIADD3 UR9, UR9, 0x1aa00, URZ ;  /* 0x0001aa0009097890 */ /* 0x000fe2000fffe03f */
[----:B------:R-:W-:Y:S01]  /*8780*/  IADD3 R5, R5, 0x1, RZ ;  /* 0x0000000105057810 */ /* 0x000fe20007ffe0ff */
[----:B------:R-:W-:-:S02]  /*8790*/  UMOV UR25, 0x40 ;  /* 0x0000004000197882 */ /* 0x000fc40000000000 */
[----:B------:R-:W-:Y:S01]  /*87a0*/  UIADD3 UR8, UR14, 0x7000, URZ ;  /* 0x000070000e087890 */ /* 0x000fe2000fffe03f */
[C---:B------:R-:W-:Y:S01]  /*87b0*/  ISETP.NE.AND P4, PT, R5.reuse, 0x5, PT ;  /* 0x000000050500780c */ /* 0x040fe20003f85270 */
[----:B------:R-:W-:Y:S02]  /*87c0*/  UIADD3 UR15, UR14, 0x7800, URZ ;  /* 0x000078000e0f7890 */ /* 0x000fe4000fffe03f */
[----:B------:R-:W-:Y:S01]  /*87d0*/  UIADD3 UR18, UR14, 0x8000, URZ ;  /* 0x000080000e127890 */ /* 0x000fe2000fffe03f */
[----:B------:R-:W-:Y:S01]  /*87e0*/  SEL R7, RZ, 0x1, P4 ;  /* 0x00000001ff077807 */ /* 0x000fe20002000000 */
[----:B------:R-:W-:Y:S01]  /*87f0*/  UIADD3 UR19, UR14, 0x8800, URZ ;  /* 0x000088000e137890 */ /* 0x000fe2000fffe03f */
[----:B------:R-:W-:Y:S02]  /*8800*/  SEL R5, R5, RZ, P4 ;  /* 0x000000ff05057207 */ /* 0x000fe40002000000 */
[----:B------:R1:W-:Y:S01]  /*8810*/  UTMALDG.4D [UR8], [UR4], desc[UR6] ;  /* 0x00000608040075b4 */ /* 0x0003e20008019000 */
[----:B------:R-:W-:Y:S01]  /*8820*/  LOP3.LUT R0, R0, R7, RZ, 0x3c, !PT ;  /* 0x0000000700007212 */ /* 0x000fe200078e3cff */
[----:B-1----:R-:W-:Y:S01]  /*8830*/  UMOV UR8, UR15 ;  /* 0x0000000f00087c82 */ /* 0x002fe20008000000 */
[----:B------:R-:W-:Y:S01]  /*8840*/  UMOV UR10, UR22 ;  /* 0x00000016000a7c82 */ /* 0x000fe20008000000 */
[----:B------:R-:W-:Y:S01]  /*8850*/  UIADD3 UR15, UR14, 0x9000, URZ ;  /* 0x000090000e0f7890 */ /* 0x000fe2000fffe03f */
[----:B------:R1:W-:Y:S02]  /*8860*/  UTMALDG.4D [UR8], [UR4], desc[UR6] ;  /* 0x00000608040075b4 */ /* 0x0003e40008019000 */
[----:B-1----:R-:W-:Y:S01]  /*8870*/  UMOV UR8, UR18 ;  /* 0x0000001200087c82 */ /* 0x002fe20008000000 */
[----:B------:R-:W-:Y:S01]  /*8880*/  UMOV UR10, UR23 ;  /* 0x00000017000a7c82 */ /* 0x000fe20008000000 */
[----:B------:R-:W-:Y:S01]  /*8890*/  UIADD3 UR18, UR14, 0x9800, URZ ;  /* 0x000098000e127890 */ /* 0x000fe2000fffe03f */
[----:B------:R1:W-:Y:S01]  /*88a0*/  UTMALDG.4D [UR8], [UR4], desc[UR6] ;  /* 0x00000608040075b4 */ /* 0x0003e20008019000 */
[----:B------:R-:W-:Y:S01]  /*88b0*/  UIADD3 UR14, UR14, 0xa000, URZ ;  /* 0x0000a0000e0e7890 */ /* 0x000fe2000fffe03f */
[----:B-1----:R-:W-:Y:S01]  /*88c0*/  UMOV UR8, UR19 ;  /* 0x0000001300087c82 */ /* 0x002fe20008000000 */
[----:B------:R-:W-:-:S02]  /*88d0*/  UMOV UR10, UR24 ;  /* 0x00000018000a7c82 */ /* 0x000fc40008000000 */
[----:B------:R1:W-:Y:S02]  /*88e0*/  UTMALDG.4D [UR8], [UR4], desc[UR6] ;  /* 0x00000608040075b4 */ /* 0x0003e40008019000 */
[----:B-1----:R-:W-:Y:S01]  /*88f0*/  UMOV UR8, UR15 ;  /* 0x0000000f00087c82 */ /* 0x002fe20008000000 */
[----:B------:R-:W-:Y:S01]  /*8900*/  UMOV UR10, UR25 ;  /* 0x00000019000a7c82 */ /* 0x000fe20008000000 */
[----:B------:R-:W-:Y:S01]  /*8910*/  UMOV UR15, 0x50 ;  /* 0x00000050000f7882 */ /* 0x000fe20000000000 */
        /* <DEDUP_REMOVED lines=9> */
.L_x_95:
[----:B------:R-:W-:Y:S05]  /*89b0*/  BSYNC B1 ;  /* 0x0000000000017941 */ /* 0x000fea0003800000 */
.L_x_94:
        /* <DEDUP_REMOVED lines=10> */
.L_x_100:
[----:B------:R-:W-:Y:S05]  /*8a60*/  BSYNC B1 ;  /* 0x0000000000017941 */ /* 0x000fea0003800000 */
.L_x_99:
[----:B------:R-:W-:Y:S01]  /*8a70*/  BSSY B1, `(.L_x_102) ;  /* 0x0000046000017945 */ /* 0x000fe20003800000 */
[----:B------:R-:W-:-:S03]  /*8a80*/  MOV R9, RZ ;  /* 0x000000ff00097202 */ /* 0x000fc60000000f00 */
[----:B------:R-:W-:Y:S05]  /*8a90*/  @!P3 BRA `(.L_x_103) ;  /* 0x00000004000cb947 */ /* 0x000fea0003800000 */
[----:B-1----:R-:W1:Y:S01]  /*8aa0*/  S2R R7, SR_CgaCtaId ;  /* 0x0000000000077919 */ /* 0x002e620000008800 */
[----:B------:R-:W-:Y:S02]  /*8ab0*/  MOV R4, 0x400 ;  /* 0x0000040000047802 */ /* 0x000fe40000000f00 */
[----:B------:R-:W-:Y:S02]  /*8ac0*/  SHF.L.U32 R8, R0, 0x1f, RZ ;  /* 0x0000001f00087819 */ /* 0x000fe400000006ff */
[----:B-1----:R-:W-:-:S05]  /*8ad0*/  LEA R4, R7, R4, 0x18 ;  /* 0x0000000407047211 */ /* 0x002fca00078ec0ff */
[----:B------:R-:W-:-:S04]  /*8ae0*/  IMAD R7, R5, 0x8, R4 ;  /* 0x0000000805077824 */ /* 0x000fc800078e0204 */
[----:B------:R-:W1:Y:S02]  /*8af0*/  SYNCS.PHASECHK.TRANS64.TRYWAIT P3, [R7+URZ+0x1aa28], R8 ;  /* 0x01aa2808070075a7 */ /* 0x000e64000806017f */
[----:B-1----:R-:W-:Y:S05]  /*8b00*/  @!P3 BRA `(.L_x_104) ;  /* 0x0000001000c4b947 */ /* 0x002fea0003800000 */
.L_x_135:
[----:B------:R-:W-:Y:S01]  /*8b10*/  UPRMT UR4, UR20, 0x9910, URZ ;  /* 0x0000991014047896 */ /* 0x000fe2000800003f */
[----:B-1----:R-:W-:-:S03]  /*8b20*/  @P2 MOV R8, 0x3800 ;  /* 0x0000380000082802 */ /* 0x002fc60000000f00 */
[----:B------:R-:W-:Y:S01]  /*8b30*/  UISETP.NE.AND UP0, UPT, UR4, 0x2, UPT ;  /* 0x000000020400788c */ /* 0x000fe2000bf05270 */
[----:B------:R1:W-:Y:S05]  /*8b40*/  @P2 SYNCS.ARRIVE.TRANS64 RZ, [R7+URZ+0x1aa00], R8 ;  /* 0x01aa000807ff29a7 */ /* 0x0003ea000800003f */
[----:B------:R-:W-:-:S13]  /*8b50*/  PLOP3.LUT P3, PT, PT, PT, UP0, 0x80, 0x0 ;  /* 0x000000000000781c */ /* 0x000fda0003f6f008 */
[----:B-1----:R-:W-:Y:S05]  /*8b60*/  @P3 BRA `(.L_x_105) ;  /* 0x0000000000043947 */ /* 0x002fea0003800000 */
[----:B------:R-:W-:Y:S01]  /*8b70*/  BPT.TRAP 0x1 ;  /* 0x000000040000795c */ /* 0x000fe20000300000 */
.L_x_105:
[----:B------:R-:W-:Y:S05]  /*8b80*/  @P0 BRA `(.L_x_106) ;  /* 0x0000000000040947 */ /* 0x000fea0003800000 */
[----:B------:R-:W-:Y:S01]  /*8b90*/  BPT.TRAP 0x1 ;  /* 0x000000040000795c */ /* 0x000fe20000300000 */
.L_x_106:
        /* <DEDUP_REMOVED lines=16> */
[----:B------:R-:W-:Y:S01]  /*8ca0*/  UMOV UR25, 0x40 ;  /* 0x0000004000197882 */ /* 0x000fe20000000000 */
[----:B------:R-:W-:Y:S01]  /*8cb0*/  IMAD.MOV.U32 R9, RZ, RZ, 0x1 ;  /* 0x00000001ff097424 */ /* 0x000fe200078e00ff */
[----:B------:R-:W-:Y:S01]  /*8cc0*/  UIADD3 UR8, UR14, 0x7000, URZ ;  /* 0x000070000e087890 */ /* 0x000fe2000fffe03f */
[----:B------:R-:W-:Y:S01]  /*8cd0*/  ISETP.NE.AND P3, PT, R5, 0x5, PT ;  /* 0x000000050500780c */ /* 0x000fe20003f65270 */
[----:B------:R-:W-:-:S02]  /*8ce0*/  UIADD3 UR15, UR14, 0x7800, URZ ;  /* 0x000078000e0f7890 */ /* 0x000fc4000fffe03f */
        /* <DEDUP_REMOVED lines=30> */
.L_x_103:
[----:B------:R-:W-:Y:S05]  /*8ed0*/  BSYNC B1 ;  /* 0x0000000000017941 */ /* 0x000fea0003800000 */
.L_x_102:
[----:B------:R-:W-:-:S13]  /*8ee0*/  ISETP.GE.AND P3, PT, R6, 0x41, PT ;  /* 0x000000410600780c */ /* 0x000fda0003f66270 */
[----:B------:R-:W-:Y:S05]  /*8ef0*/  @!P3 BRA `(.L_x_107) ;  /* 0x000000080060b947 */ /* 0x000fea0003800000 */
[----:B------:R-:W-:Y:S01]  /*8f00*/  IADD3 R6, R6, 0x3f, RZ ;  /* 0x0000003f06067810 */ /* 0x000fe20007ffe0ff */
[----:B------:R-:W-:Y:S03]  /*8f10*/  BSSY B1, `(.L_x_107) ;  /* 0x0000096000017945 */ /* 0x000fe60003800000 */
[----:B-1----:R-:W-:-:S04]  /*8f20*/  SHF.R.S32.HI R7, RZ, 0x1f, R6 ;  /* 0x0000001fff077819 */ /* 0x002fc80000011406 */
[----:B------:R-:W-:-:S04]  /*8f30*/  LEA.HI R7, R7, R6, RZ, 0x6 ;  /* 0x0000000607077211 */ /* 0x000fc800078f30ff */
[----:B------:R-:W-:-:S04]  /*8f40*/  SHF.R.S32.HI R7, RZ, 0x6, R7 ;  /* 0x00000006ff077819 */ /* 0x000fc80000011407 */
[----:B------:R-:W-:-:S07]  /*8f50*/  SHF.L.U32 R4, R7, 0x1, RZ ;  /* 0x0000000107047819 */ /* 0x000fce00000006ff */
.L_x_118:
[----:B------:R-:W-:Y:S04]  /*8f60*/  BSSY B2, `(.L_x_108) ;  /* 0x0000045000027945 */ /* 0x000fe80003800000 */
[----:B------:R-:W-:Y:S05]  /*8f70*/  @!P6 BRA `(.L_x_109) ;  /* 0x00000004000ce947 */ /* 0x000fea0003800000 */
[----:B------:R-:W1:Y:S01]  /*8f80*/  S2R R7, SR_CgaCtaId ;  /* 0x0000000000077919 */ /* 0x000e620000008800 */
[----:B------:R-:W-:Y:S02]  /*8f90*/  MOV R6, 0x400 ;  /* 0x0000040000067802 */ /* 0x000fe40000000f00 */
[----:B------:R-:W-:Y:S02]  /*8fa0*/  SHF.L.U32 R8, R0, 0x1f, RZ ;  /* 0x0000001f00087819 */ /* 0x000fe400000006ff */
[----:B-1----:R-:W-:-:S05]  /*8fb0*/  LEA R6, R7, R6, 0x18 ;  /* 0x0000000607067211 */ /* 0x002fca00078ec0ff */
[----:B------:R-:W-:-:S04]  /*8fc0*/  IMAD R7, R5, 0x8, R6 ;  /* 0x0000000805077824 */ /* 0x000fc800078e0206 */
[----:B------:R-:W1:Y:S02]  /*8fd0*/  SYNCS.PHASECHK.TRANS64.TRYWAIT P3, [R7+URZ+0x1aa28], R8 ;  /* 0x01aa2808070075a7 */ /* 0x000e64000806017f */
[----:B-1----:R-:W-:Y:S05]  /*8fe0*/  @!P3 BRA `(.L_x_110) ;  /* 0x0000000c00a0b947 */ /* 0x002fea0003800000 */
.L_x_136:
[----:B------:R-:W-:Y:S01]  /*8ff0*/  UPRMT UR4, UR20, 0x9910, URZ ;  /* 0x0000991014047896 */ /* 0x000fe2000800003f */
[----:B-1----:R-:W-:-:S03]  /*9000*/  @P2 MOV R8, 0x3800 ;  /* 0x0000380000082802 */ /* 0x002fc60000000f00 */
[----:B------:R-:W-:Y:S01]  /*9010*/  UISETP.NE.AND UP0, UPT, UR4, 0x2, UPT ;  /* 0x000000020400788c */ /* 0x000fe2000bf05270 */
[----:B------:R1:W-:Y:S05]  /*9020*/  @P2 SYNCS.ARRIVE.TRANS64 RZ, [R7+URZ+0x1aa00], R8 ;  /* 0x01aa000807ff29a7 */ /* 0x0003ea000800003f */
[----:B------:R-:W-:-:S13]  /*9030*/  PLOP3.LUT P3, PT, PT, PT, UP0, 0x80, 0x0 ;  /* 0x000000000000781c */ /* 0x000fda0003f6f008 */
[----:B-1----:R-:W-:Y:S05]  /*9040*/  @P3 BRA `(.L_x_111) ;  /* 0x0000000000043947 */ /* 0x002fea0003800000 */
[----:B------:R-:W-:Y:S01]  /*9050*/  BPT.TRAP 0x1 ;  /* 0x000000040000795c */ /* 0x000fe20000300000 */
.L_x_111:
[----:B------:R-:W-:Y:S05]  /*9060*/  @P0 BRA `(.L_x_112) ;  /* 0x0000000000040947 */ /* 0x000fea0003800000 */
[----:B------:R-:W-:Y:S01]  /*9070*/  BPT.TRAP 0x1 ;  /* 0x000000040000795c */ /* 0x000fe20000300000 */
.L_x_112:
        /* <DEDUP_REMOVED lines=9> */
[----:B------:R-:W-:Y:S01]  /*9110*/  R2UR UR13, R3 ;  /* 0x00000000030d72ca */ /* 0x000fe200000e0000 */
[----:B------:R-:W-:Y:S01]  /*9120*/  UMOV UR7, 0x10000000 ;  /* 0x1000000000077882 */ /* 0x000fe20000000000 */
[----:B------:R-:W-:Y:S01]  /*9130*/  UMOV UR18, 0x10 ;  /* 0x0000001000127882 */ /* 0x000fe20000000000 */
[----:B------:R-:W-:Y:S01]  /*9140*/  UMOV UR22, 0x20 ;  /* 0x0000002000167882 */ /* 0x000fe20000000000 */
[----:B------:R-:W-:Y:S01]  /*9150*/  UMOV UR24, 0x30 ;  /* 0x0000003000187882 */ /* 0x000fe20000000000 */
[----:B------:R-:W-:Y:S01]  /*9160*/  UIADD3 UR9, UR9, 0x1aa00, URZ ;  /* 0x0001aa0009097890 */ /* 0x000fe2000fffe03f */
[----:B------:R-:W-:Y:S01]  /*9170*/  IADD3 R5, R5, 0x1, RZ ;  /* 0x0000000105057810 */ /* 0x000fe20007ffe0ff */
[----:B------:R-:W-:-:S02]  /*9180*/  USHF.L.U32 UR11, UR11, 0x6, URZ ;  /* 0x000000060b0b7899 */ /* 0x000fc4000800063f */
[----:B------:R-:W-:Y:S01]  /*9190*/  UIADD3 UR8, UR14, 0x7000, URZ ;  /* 0x000070000e087890 */ /* 0x000fe2000fffe03f */
[C---:B------:R-:W-:Y:S01]  /*91a0*/  ISETP.NE.AND P3, PT, R5.reuse, 0x5, PT ;  /* 0x000000050500780c */ /* 0x040fe20003f65270 */
[----:B------:R-:W-:Y:S02]  /*91b0*/  UIADD3 UR15, UR14, 0x7800, URZ ;  /* 0x000078000e0f7890 */ /* 0x000fe4000fffe03f */
[----:B------:R-:W-:Y:S01]  /*91c0*/  UIADD3 UR19, UR14, 0x8000, URZ ;  /* 0x000080000e137890 */ /* 0x000fe2000fffe03f */
[----:B------:R-:W-:Y:S01]  /*91d0*/  SEL R7, RZ, 0x1, P3 ;  /* 0x00000001ff077807 */ /* 0x000fe20001800000 */
[----:B------:R-:W-:Y:S01]  /*91e0*/  UIADD3 UR23, UR14, 0x8800, URZ ;  /* 0x000088000e177890 */ /* 0x000fe2000fffe03f */
[----:B------:R-:W-:Y:S01]  /*91f0*/  SEL R5, R5, RZ, P3 ;  /* 0x000000ff05057207 */ /* 0x000fe20001800000 */
[----:B------:R-:W-:Y:S01]  /*9200*/  UMOV UR25, 0x40 ;  /* 0x0000004000197882 */ /* 0x000fe20000000000 */
        /* <DEDUP_REMOVED lines=26> */
.L_x_109:
[----:B------:R-:W-:Y:S05]  /*93b0*/  BSYNC B2 ;  /* 0x0000000000027941 */ /* 0x000fea0003800000 */
.L_x_108:
[----:B------:R-:W-:Y:S01]  /*93c0*/  ISETP.LT.OR P3, PT, R4, 0x4, !P6 ;  /* 0x000000040400780c */ /* 0x000fe20007761670 */
[----:B------:R-:W-:-:S12]  /*93d0*/  BSSY B2, `(.L_x_113) ;  /* 0x0000046000027945 */ /* 0x000fd80003800000 */
[----:B------:R-:W-:Y:S05]  /*93e0*/  @P3 BRA `(.L_x_114) ;  /* 0x0000000400103947 */ /* 0x000fea0003800000 */
[----:B------:R-:W1:Y:S01]  /*93f0*/  S2R R7, SR_CgaCtaId ;  /* 0x0000000000077919 */ /* 0x000e620000008800 */
[----:B------:R-:W-:Y:S02]  /*9400*/  MOV R6, 0x400 ;  /* 0x0000040000067802 */ /* 0x000fe40000000f00 */
[----:B------:R-:W-:Y:S02]  /*9410*/  SHF.L.U32 R8, R0, 0x1f, RZ ;  /* 0x0000001f00087819 */ /* 0x000fe400000006ff */
[----:B-1----:R-:W-:-:S05]  /*9420*/  LEA R6, R7, R6, 0x18 ;  /* 0x0000000607067211 */ /* 0x002fca00078ec0ff */
[----:B------:R-:W-:-:S04]  /*9430*/  IMAD R7, R5, 0x8, R6 ;  /* 0x0000000805077824 */ /* 0x000fc800078e0206 */
[----:B------:R-:W1:Y:S02]  /*9440*/  SYNCS.PHASECHK.TRANS64.TRYWAIT P3, [R7+URZ+0x1aa28], R8 ;  /* 0x01aa2808070075a7 */ /* 0x000e64000806017f */
[----:B-1----:R-:W-:Y:S05]  /*9450*/  @!P3 BRA `(.L_x_115) ;  /* 0x000000080098b947 */ /* 0x002fea0003800000 */
.L_x_137:
[----:B------:R-:W-:Y:S01]  /*9460*/  UPRMT UR4, UR20, 0x9910, URZ ;  /* 0x0000991014047896 */ /* 0x000fe2000800003f */
[----:B-1----:R-:W-:-:S03]  /*9470*/  @P1 MOV R8, 0x3800 ;  /* 0x0000380000081802 */ /* 0x002fc60000000f00 */
[----:B------:R-:W-:Y:S01]  /*9480*/  UISETP.NE.AND UP0, UPT, UR4, 0x2, UPT ;  /* 0x000000020400788c */ /* 0x000fe2000bf05270 */
[----:B------:R1:W-:Y:S05]  /*9490*/  @P1 SYNCS.ARRIVE.TRANS64 RZ, [R7+URZ+0x1aa00], R8 ;  /* 0x01aa000807ff19a7 */ /* 0x0003ea000800003f */
[----:B------:R-:W-:-:S13]  /*94a0*/  PLOP3.LUT P3, PT, PT, PT, UP0, 0x80, 0x0 ;  /* 0x000000000000781c */ /* 0x000fda0003f6f008 */
[----:B-1----:R-:W-:Y:S05]  /*94b0*/  @P3 BRA `(.L_x_116) ;  /* 0x0000000000043947 */ /* 0x002fea0003800000 */
[----:B------:R-:W-:Y:S01]  /*94c0*/  BPT.TRAP 0x1 ;  /* 0x000000040000795c */ /* 0x000fe20000300000 */
.L_x_116:
[----:B------:R-:W-:Y:S05]  /*94d0*/  @P0 BRA `(.L_x_117) ;  /* 0x0000000000040947 */ /* 0x000fea0003800000 */
[----:B------:R-:W-:Y:S01]  /*94e0*/  BPT.TRAP 0x1 ;  /* 0x000000040000795c */ /* 0x000fe20000300000 */
.L_x_117:
        /* <DEDUP_REMOVED lines=16> */
[----:B------:R-:W-:Y:S01]  /*95f0*/  USHF.L.U32 UR11, UR11, 0x6, URZ ;  /* 0x000000060b0b7899 */ /* 0x000fe2000800063f */
[----:B------:R-:W-:Y:S01]  /*9600*/  VIADD R9, R9, 0x1 ;  /* 0x0000000109097836 */ /* 0x000fe20000000000 */
[----:B------:R-:W-:Y:S01]  /*9610*/  UIADD3 UR8, UR14, 0x7000, URZ ;  /* 0x000070000e087890 */ /* 0x000fe2000fffe03f */
[----:B------:R-:W-:Y:S01]  /*9620*/  ISETP.NE.AND P3, PT, R5, 0x5, PT ;  /* 0x000000050500780c */ /* 0x000fe20003f65270 */
[----:B------:R-:W-:-:S02]  /*9630*/  UIADD3 UR15, UR14, 0x7800, URZ ;  /* 0x000078000e0f7890 */ /* 0x000fc4000fffe03f */
        /* <DEDUP_REMOVED lines=31> */
.L_x_114:
[----:B------:R-:W-:Y:S05]  /*9830*/  BSYNC B2 ;  /* 0x0000000000027941 */ /* 0x000fea0003800000 */
.L_x_113:
[C---:B------:R-:W-:Y:S02]  /*9840*/  ISETP.GT.AND P3, PT, R4.reuse, 0x4, PT ;  /* 0x000000040400780c */ /* 0x040fe40003f64270 */
[----:B------:R-:W-:-:S11]  /*9850*/  IADD3 R4, R4, -0x2, RZ ;  /* 0xfffffffe04047810 */ /* 0x000fd60007ffe0ff */
[----:B------:R-:W-:Y:S05]  /*9860*/  @P3 BRA `(.L_x_118) ;  /* 0xfffffff400bc3947 */ /* 0x000fea000383ffff */
[----:B------:R-:W-:Y:S05]  /*9870*/  BSYNC B1 ;  /* 0x0000000000017941 */ /* 0x000fea0003800000 */
.L_x_107:
[----:B------:R-:W-:Y:S01]  /*9880*/  IADD3 R17, R17, UR21, RZ ;  /* 0x0000001511117c10 */ /* 0x000fe2000fffe0ff */
[----:B------:R-:W-:Y:S01]  /*9890*/  ULDC UR4, c[0x0][0xa00] ;  /* 0x0002800000047ab9 */ /* 0x000fe20000000800 */
[----:B-1----:R-:W-:Y:S02]  /*98a0*/  PRMT R4, RZ, 0x7610, R4 ;  /* 0x00007610ff047816 */ /* 0x002fe40000000004 */
[----:B------:R-:W-:-:S13]  /*98b0*/  ISETP.GE.AND P3, PT, R17, UR4, PT ;  /* 0x0000000411007c0c */ /* 0x000fda000bf66270 */
[----:B------:R-:W-:Y:S05]  /*98c0*/  @!P3 BRA `(.L_x_119) ;  /* 0xffffffe800b8b947 */ /* 0x000fea000383ffff */
[----:B------:R-:W-:Y:S05]  /*98d0*/  BSYNC B0 ;  /* 0x0000000000007941 */ /* 0x000fea0003800000 */
.L_x_92:
[----:B------:R-:W-:Y:S05]  /*98e0*/  EXIT ;  /* 0x000000000000794d */ /* 0x000fea0003800000 */
.L_x_17:
[----:B-1----:R-:W-:-:S04]  /*98f0*/  IMAD.U32 R3, RZ, RZ, UR4 ;  /* 0x00000004ff037e24 */ /* 0x002fc8000f8e00ff */
[----:B------:R1:W2:Y:S03]  /*9900*/  SYNCS.PHASECHK.TRANS64.TRYWAIT P1, [R3+URZ+0x1aa50], R0 ;  /* 0x01aa5000030075a7 */ /* 0x0002a6000802017f */
[----:B--2---:R-:W-:Y:S05]  /*9910*/  @!P1 NANOSLEEP.SYNCS 0x989680 ;  /* 0x009896800000995d */ /* 0x004fea0003900000 */
[----:B------:R-:W2:Y:S02]  /*9920*/  @!P1 SYNCS.PHASECHK.TRANS64 P1, [R3+URZ+0x1aa50], R0 ;  /* 0x01aa5000030095a7 */ /* 0x000ea4000802007f */
[----:B--2---:R-:W-:Y:S05]  /*9930*/  @!P1 BRA `(.L_x_17) ;  /* 0xfffffffc00ec9947 */ /* 0x004fea000383ffff */
[----:B------:R-:W-:Y:S05]  /*9940*/  BRA `(.L_x_120) ;  /* 0xffffff7800ac7947 */ /* 0x000fea000383ffff */
.L_x_19:
[----:B-1----:R-:W-:-:S04]  /*9950*/  MOV R5, UR35 ;  /* 0x0000002300057c02 */ /* 0x002fc80008000f00 */
[----:B------:R1:W2:Y:S03]  /*9960*/  SYNCS.PHASECHK.TRANS64.TRYWAIT P1, [R5+URZ+0x1aa00], R0 ;  /* 0x01aa0000050075a7 */ /* 0x0002a6000802017f */
[----:B--2---:R-:W-:Y:S05]  /*9970*/  @!P1 NANOSLEEP.SYNCS 0x989680 ;  /* 0x009896800000995d */ /* 0x004fea0003900000 */
[----:B------:R-:W2:Y:S02]  /*9980*/  @!P1 SYNCS.PHASECHK.TRANS64 P1, [R5+URZ+0x1aa00], R0 ;  /* 0x01aa0000050095a7 */ /* 0x000ea4000802007f */
[----:B--2---:R-:W-:Y:S05]  /*9990*/  @!P1 BRA `(.L_x_19) ;  /* 0xfffffffc00ec9947 */ /* 0x004fea000383ffff */
[----:B------:R-:W-:Y:S05]  /*99a0*/  BRA `(.L_x_121) ;  /* 0xffffff7800b07947 */ /* 0x000fea000383ffff */
.L_x_20:
[----:B-1----:R-:W-:-:S04]  /*99b0*/  MOV R0, UR46 ;  /* 0x0000002e00007c02 */ /* 0x002fc80008000f00 */
[----:B------:R1:W2:Y:S03]  /*99c0*/  SYNCS.PHASECHK.TRANS64.TRYWAIT P1, [R0+URZ+-0x8], R3 ;  /* 0xfffff803000075a7 */ /* 0x0002a6000802017f */
[----:B--2---:R-:W-:Y:S05]  /*99d0*/  @!P1 NANOSLEEP.SYNCS 0x989680 ;  /* 0x009896800000995d */ /* 0x004fea0003900000 */
[----:B------:R-:W2:Y:S02]  /*99e0*/  @!P1 SYNCS.PHASECHK.TRANS64 P1, [R0+URZ+-0x8], R3 ;  /* 0xfffff803000095a7 */ /* 0x000ea4000802007f */
[----:B--2---:R-:W-:Y:S05]  /*99f0*/  @!P1 BRA `(.L_x_20) ;  /* 0xfffffffc00ec9947 */ /* 0x004fea000383ffff */
[----:B------:R-:W-:Y:S05]  /*9a00*/  BRA `(.L_x_122) ;  /* 0xffffff7800a07947 */ /* 0x000fea000383ffff */
.L_x_22:
[----:B-1----:R-:W-:-:S04]  /*9a10*/  IMAD.U32 R7, RZ, RZ, UR6 ;  /* 0x00000006ff077e24 */ /* 0x002fc8000f8e00ff */
[----:B------:R1:W2:Y:S03]  /*9a20*/  SYNCS.PHASECHK.TRANS64.TRYWAIT P1, [R7+URZ+0x1aa00], R6 ;  /* 0x01aa0006070075a7 */ /* 0x0002a6000802017f */
[----:B--2---:R-:W-:Y:S05]  /*9a30*/  @!P1 NANOSLEEP.SYNCS 0x989680 ;  /* 0x009896800000995d */ /* 0x004fea0003900000 */
[----:B------:R-:W2:Y:S02]  /*9a40*/  @!P1 SYNCS.PHASECHK.TRANS64 P1, [R7+URZ+0x1aa00], R6 ;  /* 0x01aa0006070095a7 */ /* 0x000ea4000802007f */
[----:B--2---:R-:W-:Y:S05]  /*9a50*/  @!P1 BRA `(.L_x_22) ;  /* 0xfffffffc00ec9947 */ /* 0x004fea000383ffff */
[----:B------:R-:W-:Y:S05]  /*9a60*/  BRA `(.L_x_123) ;  /* 0xffffff8c00847947 */ /* 0x000fea000383ffff */
.L_x_27:
[----:B-1----:R-:W-:-:S04]  /*9a70*/  MOV R5, UR6 ;  /* 0x0000000600057c02 */ /* 0x002fc80008000f00 */
[----:B------:R1:W2:Y:S03]  /*9a80*/  SYNCS.PHASECHK.TRANS64.TRYWAIT P2, [R5+URZ+0x1aa00], R4 ;  /* 0x01aa0004050075a7 */ /* 0x0002a6000804017f */
[----:B--2---:R-:W-:Y:S05]  /*9a90*/  @!P2 NANOSLEEP.SYNCS 0x989680 ;  /* 0x009896800000a95d */ /* 0x004fea0003900000 */
[----:B------:R-:W2:Y:S02]  /*9aa0*/  @!P2 SYNCS.PHASECHK.TRANS64 P2, [R5+URZ+0x1aa00], R4 ;  /* 0x01aa00040500a5a7 */ /* 0x000ea4000804007f */
[----:B--2---:R-:W-:Y:S05]  /*9ab0*/  @!P2 BRA `(.L_x_27) ;  /* 0xfffffffc00eca947 */ /* 0x004fea000383ffff */
[----:B------:R-:W-:Y:S05]  /*9ac0*/  BRA `(.L_x_124) ;  /* 0xffffff98007c7947 */ /* 0x000fea000383ffff */
.L_x_31:
[----:B-1----:R-:W-:-:S04]  /*9ad0*/  MOV R8, UR6 ;  /* 0x0000000600087c02 */ /* 0x002fc80008000f00 */
[----:B------:R1:W2:Y:S03]  /*9ae0*/  SYNCS.PHASECHK.TRANS64.TRYWAIT P2, [R8+URZ+0x1aa00], R9 ;  /* 0x01aa0009080075a7 */ /* 0x0002a6000804017f */
[----:B--2---:R-:W-:Y:S05]  /*9af0*/  @!P2 NANOSLEEP.SYNCS 0x989680 ;  /* 0x009896800000a95d */ /* 0x004fea0003900000 */
[----:B------:R-:W2:Y:S02]  /*9b00*/  @!P2 SYNCS.PHASECHK.TRANS64 P2, [R8+URZ+0x1aa00], R9 ;  /* 0x01aa00090800a5a7 */ /* 0x000ea4000804007f */
[----:B--2---:R-:W-:Y:S05]  /*9b10*/  @!P2 BRA `(.L_x_31) ;  /* 0xfffffffc00eca947 */ /* 0x004fea000383ffff */
[----:B------:R-:W-:Y:S05]  /*9b20*/  BRA `(.L_x_30) ;  /* 0xffffffb000307947 */ /* 0x000fea000383ffff */
.L_x_51:
[----:B-1----:R-:W-:-:S04]  /*9b30*/  IMAD.U32 R3, RZ, RZ, UR46 ;  /* 0x0000002eff037e24 */ /* 0x002fc8000f8e00ff */
[----:B------:R1:W2:Y:S03]  /*9b40*/  SYNCS.PHASECHK.TRANS64.TRYWAIT P1, [R3+URZ+0x8], R0 ;  /* 0x00000800030075a7 */ /* 0x0002a6000802017f */
[----:B--2---:R-:W-:Y:S05]  /*9b50*/  @!P1 NANOSLEEP.SYNCS 0x989680 ;  /* 0x009896800000995d */ /* 0x004fea0003900000 */
[----:B------:R-:W2:Y:S02]  /*9b60*/  @!P1 SYNCS.PHASECHK.TRANS64 P1, [R3+URZ+0x8], R0 ;  /* 0x00000800030095a7 */ /* 0x000ea4000802007f */
[----:B--2---:R-:W-:Y:S05]  /*9b70*/  @!P1 BRA `(.L_x_51) ;  /* 0xfffffffc00ec9947 */ /* 0x004fea000383ffff */
[----:B------:R-:W-:Y:S05]  /*9b80*/  BRA `(.L_x_125) ;  /* 0xffffffc400787947 */ /* 0x000fea000383ffff */
.L_x_77:
[----:B------:R-:W-:Y:S01]  /*9b90*/  BSSY B1, `(.L_x_126) ;  /* 0x0000006000017945 */ /* 0x000fe20003800000 */
[----:B------:R-:W-:-:S07]  /*9ba0*/  MOV R15, 0xffffffff ;  /* 0xffffffff000f7802 */ /* 0x000fce0000000f00 */
[----:B------:R-:W-:Y:S05]  /*9bb0*/  WARPSYNC.COLLECTIVE R15, `(.L_x_127) ;  /* 0x000000000f0c7348 */ /* 0x000fea0003c00000 */
[----:B------:R-:W-:Y:S02]  /*9bc0*/  ELECT P6, UR62, PT ;  /* 0x00000000003e782f */ /* 0x000fe400038c0000 */
[----:B------:R-:W-:Y:S01]  /*9bd0*/  MOV R14, UR62 ;  /* 0x0000003e000e7c02 */ /* 0x000fe20008000f00 */
[----:B------:R-:W-:Y:S10]  /*9be0*/  ENDCOLLECTIVE ;  /* 0x000000000000791b */ /* 0x000ff40003800000 */
.L_x_127:
[----:B------:R-:W-:Y:S05]  /*9bf0*/  BSYNC B1 ;  /* 0x0000000000017941 */ /* 0x000fea0003800000 */
.L_x_126:
[----:B------:R-:W-:Y:S05]  /*9c00*/  BRA `(.L_x_128) ;  /* 0xffffffdc00287947 */ /* 0x000fea000383ffff */
.L_x_80:
[----:B-1----:R1:W2:Y:S02]  /*9c10*/  SYNCS.PHASECHK.TRANS64.TRYWAIT P2, [R7+URZ+0x1aa60], R6 ;  /* 0x01aa6006070075a7 */ /* 0x0022a4000804017f */
[----:B--2---:R-:W-:Y:S05]  /*9c20*/  @!P2 NANOSLEEP.SYNCS 0x989680 ;  /* 0x009896800000a95d */ /* 0x004fea0003900000 */
[----:B------:R-:W2:Y:S02]  /*9c30*/  @!P2 SYNCS.PHASECHK.TRANS64 P2, [R7+URZ+0x1aa60], R6 ;  /* 0x01aa60060700a5a7 */ /* 0x000ea4000804007f */
[----:B--2---:R-:W-:Y:S05]  /*9c40*/  @!P2 BRA `(.L_x_80) ;  /* 0xfffffffc00f0a947 */ /* 0x004fea000383ffff */
[----:B------:R-:W-:Y:S05]  /*9c50*/  BRA `(.L_x_129) ;  /* 0xffffffdc00487947 */ /* 0x000fea000383ffff */
.L_x_85:
[----:B-1----:R1:W2:Y:S02]  /*9c60*/  SYNCS.PHASECHK.TRANS64.TRYWAIT P2, [R7+URZ+0x1aab0], R4 ;  /* 0x01aab004070075a7 */ /* 0x0022a4000804017f */
[----:B--2---:R-:W-:Y:S05]  /*9c70*/  @!P2 NANOSLEEP.SYNCS 0x989680 ;  /* 0x009896800000a95d */ /* 0x004fea0003900000 */
[----:B------:R-:W2:Y:S02]  /*9c80*/  @!P2 SYNCS.PHASECHK.TRANS64 P2, [R7+URZ+0x1aab0], R4 ;  /* 0x01aab0040700a5a7 */ /* 0x000ea4000804007f */
[----:B--2---:R-:W-:Y:S05]  /*9c90*/  @!P2 BRA `(.L_x_85) ;  /* 0xfffffffc00f0a947 */ /* 0x004fea000383ffff */
[----:B------:R-:W-:Y:S05]  /*9ca0*/  BRA `(.L_x_84) ;  /* 0xffffffe000547947 */ /* 0x000fea000383ffff */
.L_x_88:
[----:B-1----:R1:W2:Y:S02]  /*9cb0*/  SYNCS.PHASECHK.TRANS64.TRYWAIT P2, [R4+URZ+0x1aa60], R9 ;  /* 0x01aa6009040075a7 */ /* 0x0022a4000804017f */
[----:B--2---:R-:W-:Y:S05]  /*9cc0*/  @!P2 NANOSLEEP.SYNCS 0x989680 ;  /* 0x009896800000a95d */ /* 0x004fea0003900000 */
[----:B------:R-:W2:Y:S02]  /*9cd0*/  @!P2 SYNCS.PHASECHK.TRANS64 P2, [R4+URZ+0x1aa60], R9 ;  /* 0x01aa60090400a5a7 */ /* 0x000ea4000804007f */
[----:B--2---:R-:W-:Y:S05]  /*9ce0*/  @!P2 BRA `(.L_x_88) ;  /* 0xfffffffc00f0a947 */ /* 0x004fea000383ffff */
[----:B------:R-:W-:Y:S05]  /*9cf0*/  BRA `(.L_x_130) ;  /* 0xffffffe000687947 */ /* 0x000fea000383ffff */
.L_x_93:
[----:B------:R-:W-:Y:S01]  /*9d00*/  BSSY B1, `(.L_x_131) ;  /* 0x0000006000017945 */ /* 0x000fe20003800000 */
[----:B------:R-:W-:-:S07]  /*9d10*/  MOV R15, 0xffffffff ;  /* 0xffffffff000f7802 */ /* 0x000fce0000000f00 */
[----:B------:R-:W-:Y:S05]  /*9d20*/  WARPSYNC.COLLECTIVE R15, `(.L_x_132) ;  /* 0x000000000f0c7348 */ /* 0x000fea0003c00000 */
[----:B------:R-:W-:Y:S02]  /*9d30*/  ELECT P6, UR62, PT ;  /* 0x00000000003e782f */ /* 0x000fe400038c0000 */
[----:B------:R-:W-:Y:S01]  /*9d40*/  MOV R14, UR62 ;  /* 0x0000003e000e7c02 */ /* 0x000fe20008000f00 */
[----:B------:R-:W-:Y:S10]  /*9d50*/  ENDCOLLECTIVE ;  /* 0x000000000000791b */ /* 0x000ff40003800000 */
.L_x_132:
[----:B------:R-:W-:Y:S05]  /*9d60*/  BSYNC B1 ;  /* 0x0000000000017941 */ /* 0x000fea0003800000 */
.L_x_131:
[----:B------:R-:W-:Y:S05]  /*9d70*/  BRA `(.L_x_133) ;  /* 0xffffffe400f47947 */ /* 0x000fea000383ffff */
.L_x_96:
[----:B-1----:R1:W2:Y:S02]  /*9d80*/  SYNCS.PHASECHK.TRANS64.TRYWAIT P4, [R8+URZ+0x1aa28], R7 ;  /* 0x01aa2807080075a7 */ /* 0x0022a4000808017f */
[----:B--2---:R-:W-:Y:S05]  /*9d90*/  @!P4 NANOSLEEP.SYNCS 0x989680 ;  /* 0x009896800000c95d */ /* 0x004fea0003900000 */
[----:B------:R-:W2:Y:S02]  /*9da0*/  @!P4 SYNCS.PHASECHK.TRANS64 P4, [R8+URZ+0x1aa28], R7 ;  /* 0x01aa28070800c5a7 */ /* 0x000ea4000808007f */
[----:B--2---:R-:W-:Y:S05]  /*9db0*/  @!P4 BRA `(.L_x_96) ;  /* 0xfffffffc00f0c947 */ /* 0x004fea000383ffff */
[----:B------:R-:W-:Y:S05]  /*9dc0*/  BRA `(.L_x_134) ;  /* 0xffffffe8000c7947 */ /* 0x000fea000383ffff */
.L_x_101:
[----:B-1----:R1:W2:Y:S02]  /*9dd0*/  SYNCS.PHASECHK.TRANS64.TRYWAIT P4, [R4+URZ+0x1aab0], R7 ;  /* 0x01aab007040075a7 */ /* 0x0022a4000808017f */
[----:B--2---:R-:W-:Y:S05]  /*9de0*/  @!P4 NANOSLEEP.SYNCS 0x989680 ;  /* 0x009896800000c95d */ /* 0x004fea0003900000 */
[----:B------:R-:W2:Y:S02]  /*9df0*/  @!P4 SYNCS.PHASECHK.TRANS64 P4, [R4+URZ+0x1aab0], R7 ;  /* 0x01aab0070400c5a7 */ /* 0x000ea4000808007f */
[----:B--2---:R-:W-:Y:S05]  /*9e00*/  @!P4 BRA `(.L_x_101) ;  /* 0xfffffffc00f0c947 */ /* 0x004fea000383ffff */
[----:B------:R-:W-:Y:S05]  /*9e10*/  BRA `(.L_x_100) ;  /* 0xffffffec00107947 */ /* 0x000fea000383ffff */
.L_x_104:
[----:B-1----:R1:W2:Y:S02]  /*9e20*/  SYNCS.PHASECHK.TRANS64.TRYWAIT P3, [R7+URZ+0x1aa28], R8 ;  /* 0x01aa2808070075a7 */ /* 0x0022a4000806017f */
[----:B--2---:R-:W-:Y:S05]  /*9e30*/  @!P3 NANOSLEEP.SYNCS 0x989680 ;  /* 0x009896800000b95d */ /* 0x004fea0003900000 */
[----:B------:R-:W2:Y:S02]  /*9e40*/  @!P3 SYNCS.PHASECHK.TRANS64 P3, [R7+URZ+0x1aa28], R8 ;  /* 0x01aa28080700b5a7 */ /* 0x000ea4000806007f */
[----:B--2---:R-:W-:Y:S05]  /*9e50*/  @!P3 BRA `(.L_x_104) ;  /* 0xfffffffc00f0b947 */ /* 0x004fea000383ffff */
[----:B------:R-:W-:Y:S05]  /*9e60*/  BRA `(.L_x_135) ;  /* 0xffffffec00287947 */ /* 0x000fea000383ffff */
.L_x_110:
[----:B-1----:R1:W2:Y:S02]  /*9e70*/  SYNCS.PHASECHK.TRANS64.TRYWAIT P3, [R7+URZ+0x1aa28], R8 ;  /* 0x01aa2808070075a7 */ /* 0x0022a4000806017f */
[----:B--2---:R-:W-:Y:S05]  /*9e80*/  @!P3 NANOSLEEP.SYNCS 0x989680 ;  /* 0x009896800000b95d */ /* 0x004fea0003900000 */
[----:B------:R-:W2:Y:S02]  /*9e90*/  @!P3 SYNCS.PHASECHK.TRANS64 P3, [R7+URZ+0x1aa28], R8 ;  /* 0x01aa28080700b5a7 */ /* 0x000ea4000806007f */
[----:B--2---:R-:W-:Y:S05]  /*9ea0*/  @!P3 BRA `(.L_x_110) ;  /* 0xfffffffc00f0b947 */ /* 0x004fea000383ffff */
[----:B------:R-:W-:Y:S05]  /*9eb0*/  BRA `(.L_x_136) ;  /* 0xfffffff0004c7947 */ /* 0x000fea000383ffff */
.L_x_115:
[----:B-1----:R1:W2:Y:S02]  /*9ec0*/  SYNCS.PHASECHK.TRANS64.TRYWAIT P3, [R7+URZ+0x1aa28], R8 ;  /* 0x01aa2808070075a7 */ /* 0x0022a4000806017f */
[----:B--2---:R-:W-:Y:S05]  /*9ed0*/  @!P3 NANOSLEEP.SYNCS 0x989680 ;  /* 0x009896800000b95d */ /* 0x004fea0003900000 */
[----:B------:R-:W2:Y:S02]  /*9ee0*/  @!P3 SYNCS.PHASECHK.TRANS64 P3, [R7+URZ+0x1aa28], R8 ;  /* 0x01aa28080700b5a7 */ /* 0x000ea4000806007f */
[----:B--2---:R-:W-:Y:S05]  /*9ef0*/  @!P3 BRA `(.L_x_115) ;  /* 0xfffffffc00f0b947 */ /* 0x004fea000383ffff */
[----:B------:R-:W-:Y:S05]  /*9f00*/  BRA `(.L_x_137) ;  /* 0xfffffff400547947 */ /* 0x000fea000383ffff */
        .weak           $__internal_0_$__cuda_sm20_rcp_rn_f32_slowpath
        .type           $__internal_0_$__cuda_sm20_rcp_rn_f32_slowpath,@function
        .size           $__internal_0_$__cuda_sm20_rcp_rn_f32_slowpath,(.L_x_143 - $__internal_0_$__cuda_sm20_rcp_rn_f32_slowpath)
$__internal_0_$__cuda_sm20_rcp_rn_f32_slowpath:
[----:B------:R-:W-:Y:S01]  /*9f10*/  IMAD.SHL.U32 R0, R3, 0x2, RZ ;  /* 0x0000000203007824 */ /* 0x000fe200078e00ff */
[----:B------:R-:W-:Y:S04]  /*9f20*/  BSSY B2, `(.L_x_138) ;  /* 0x0000030000027945 */ /* 0x000fe80003800000 */
[----:B------:R-:W-:-:S04]  /*9f30*/  SHF.R.U32.HI R21, RZ, 0x18, R0 ;  /* 0x00000018ff157819 */ /* 0x000fc80000011600 */
[----:B------:R-:W-:-:S13]  /*9f40*/  ISETP.NE.U32.AND P0, PT, R21, RZ, PT ;  /* 0x000000ff1500720c */ /* 0x000fda0003f05070 */
[----:B------:R-:W-:Y:S05]  /*9f50*/  @P0 BRA `(.L_x_139) ;  /* 0x0000000000280947 */ /* 0x000fea0003800000 */
[----:B------:R-:W-:-:S04]  /*9f60*/  SHF.L.U32 R0, R3, 0x1, RZ ;  /* 0x0000000103007819 */ /* 0x000fc800000006ff */
[----:B------:R-:W-:-:S13]  /*9f70*/  ISETP.NE.AND P0, PT, R0, RZ, PT ;  /* 0x000000ff0000720c */ /* 0x000fda0003f05270 */
[----:B------:R-:W-:Y:S01]  /*9f80*/  @P0 FFMA R7, R3, 1.84467440737095516160e+19, RZ ;  /* 0x5f80000003070823 */ /* 0x000fe200000000ff */
[----:B------:R-:W-:Y:S08]  /*9f90*/  @!P0 MUFU.RCP R6, R3 ;  /* 0x0000000300068308 */ /* 0x000ff00000001000 */
[----:B------:R-:W1:Y:S02]  /*9fa0*/  @P0 MUFU.RCP R0, R7 ;  /* 0x0000000700000308 */ /* 0x000e640000001000 */
[----:B-1----:R-:W-:-:S04]  /*9fb0*/  @P0 FFMA R12, R7, R0, -1 ;  /* 0xbf800000070c0423 */ /* 0x002fc80000000000 */
[----:B------:R-:W-:-:S04]  /*9fc0*/  @P0 FADD.FTZ R13, -R12, -RZ ;  /* 0x800000ff0c0d0221 */ /* 0x000fc80000010100 */
[----:B------:R-:W-:-:S04]  /*9fd0*/  @P0 FFMA R0, R0, R13, R0 ;  /* 0x0000000d00000223 */ /* 0x000fc80000000000 */
[----:B------:R-:W-:Y:S01]  /*9fe0*/  @P0 FFMA R6, R0, 1.84467440737095516160e+19, RZ ;  /* 0x5f80000000060823 */ /* 0x000fe200000000ff */
[----:B------:R-:W-:Y:S06]  /*9ff0*/  BRA `(.L_x_140) ;  /* 0x0000000000887947 */ /* 0x000fec0003800000 */
.L_x_139:
[----:B------:R-:W-:-:S04]  /*a000*/  IADD3 R26, R21, -0xfd, RZ ;  /* 0xffffff03151a7810 */ /* 0x000fc80007ffe0ff */
[----:B------:R-:W-:-:S13]  /*a010*/  ISETP.GT.U32.AND P0, PT, R26, 0x1, PT ;  /* 0x000000011a00780c */ /* 0x000fda0003f04070 */
[----:B------:R-:W-:Y:S05]  /*a020*/  @P0 BRA `(.L_x_141) ;  /* 0x0000000000780947 */ /* 0x000fea0003800000 */
[----:B------:R-:W-:Y:S01]  /*a030*/  LOP3.LUT R0, R3, 0x7fffff, RZ, 0xc0, !PT ;  /* 0x007fffff03007812 */ /* 0x000fe200078ec0ff */
[----:B------:R-:W-:-:S03]  /*a040*/  IMAD.MOV.U32 R13, RZ, RZ, 0x3 ;  /* 0x00000003ff0d7424 */ /* 0x000fc600078e00ff */
[----:B------:R-:W-:Y:S02]  /*a050*/  LOP3.LUT R0, R0, 0x3f800000, RZ, 0xfc, !PT ;  /* 0x3f80000000007812 */ /* 0x000fe400078efcff */
[----:B------:R-:W-:Y:S02]  /*a060*/  SHF.L.U32 R13, R13, R26, RZ ;  /* 0x0000001a0d0d7219 */ /* 0x000fe400000006ff */
[----:B------:R-:W1:Y:S02]  /*a070*/  MUFU.RCP R7, R0 ;  /* 0x0000000000077308 */ /* 0x000e640000001000 */
[----:B-1----:R-:W-:-:S04]  /*a080*/  FFMA R6, R0, R7, -1 ;  /* 0xbf80000000067423 */ /* 0x002fc80000000007 */
[----:B------:R-:W-:-:S04]  /*a090*/  FADD.FTZ R6, -R6, -RZ ;  /* 0x800000ff06067221 */ /* 0x000fc80000010100 */
[CCC-:B------:R-:W-:Y:S01]  /*a0a0*/  FFMA.RM R12, R7.reuse, R6.reuse, R7.reuse ;  /* 0x00000006070c7223 */ /* 0x1c0fe20000004007 */
[----:B------:R-:W-:-:S04]  /*a0b0*/  FFMA.RP R7, R7, R6, R7 ;  /* 0x0000000607077223 */ /* 0x000fc80000008007 */
[C---:B------:R-:W-:Y:S02]  /*a0c0*/  LOP3.LUT R6, R12.reuse, 0x7fffff, RZ, 0xc0, !PT ;  /* 0x007fffff0c067812 */ /* 0x040fe400078ec0ff */
[----:B------:R-:W-:Y:S02]  /*a0d0*/  FSETP.NEU.FTZ.AND P0, PT, R12, R7, PT ;  /* 0x000000070c00720b */ /* 0x000fe40003f1d000 */
[----:B------:R-:W-:Y:S02]  /*a0e0*/  LOP3.LUT R6, R6, 0x800000, RZ, 0xfc, !PT ;  /* 0x0080000006067812 */ /* 0x000fe400078efcff */
[----:B------:R-:W-:Y:S02]  /*a0f0*/  SEL R7, RZ, 0xffffffff, !P0 ;  /* 0xffffffffff077807 */ /* 0x000fe40004000000 */
[----:B------:R-:W-:Y:S02]  /*a100*/  LOP3.LUT R13, R13, R6, RZ, 0xc0, !PT ;  /* 0x000000060d0d7212 */ /* 0x000fe400078ec0ff */
[----:B------:R-:W-:-:S02]  /*a110*/  IADD3 R7, -R7, RZ, RZ ;  /* 0x000000ff07077210 */ /* 0x000fc40007ffe1ff */
[-C--:B------:R-:W-:Y:S02]  /*a120*/  SHF.R.U32.HI R13, RZ, R26.reuse, R13 ;  /* 0x0000001aff0d7219 */ /* 0x080fe4000001160d */
[--C-:B------:R-:W-:Y:S01]  /*a130*/  LOP3.LUT P1, RZ, R7, R26, R6.reuse, 0xf8, !PT ;  /* 0x0000001a07ff7212 */ /* 0x100fe2000782f806 */
[----:B------:R-:W-:Y:S01]  /*a140*/  VIADD R7, R21, 0xffffff04 ;  /* 0xffffff0415077836 */ /* 0x000fe20000000000 */
[C---:B------:R-:W-:Y:S02]  /*a150*/  LOP3.LUT P0, RZ, R13.reuse, 0x1, RZ, 0xc0, !PT ;  /* 0x000000010dff7812 */ /* 0x040fe4000780c0ff */
[----:B------:R-:W-:Y:S02]  /*a160*/  LOP3.LUT P2, RZ, R13, 0x2, RZ, 0xc0, !PT ;  /* 0x000000020dff7812 */ /* 0x000fe4000784c0ff */
[----:B------:R-:W-:Y:S02]  /*a170*/  SHF.R.U32.HI R6, RZ, R7, R6 ;  /* 0x00000007ff067219 */ /* 0x000fe40000011606 */
[----:B------:R-:W-:-:S02]  /*a180*/  PLOP3.LUT P0, PT, P0, P1, P2, 0xe0, 0x0 ;  /* 0x000000000000781c */ /* 0x000fc40000703c20 */
[----:B------:R-:W-:Y:S02]  /*a190*/  LOP3.LUT P1, RZ, R3, 0x7fffff, RZ, 0xc0, !PT ;  /* 0x007fffff03ff7812 */ /* 0x000fe4000782c0ff */
[----:B------:R-:W-:-:S04]  /*a1a0*/  SEL R0, RZ, 0x1, !P0 ;  /* 0x00000001ff007807 */ /* 0x000fc80004000000 */
[----:B------:R-:W-:-:S04]  /*a1b0*/  IADD3 R0, -R0, RZ, RZ ;  /* 0x000000ff00007210 */ /* 0x000fc80007ffe1ff */
[----:B------:R-:W-:-:S13]  /*a1c0*/  ISETP.GE.AND P0, PT, R0, RZ, PT ;  /* 0x000000ff0000720c */ /* 0x000fda0003f06270 */
[----:B------:R-:W-:-:S04]  /*a1d0*/  @!P0 IADD3 R6, R6, 0x1, RZ ;  /* 0x0000000106068810 */ /* 0x000fc80007ffe0ff */
[----:B------:R-:W-:-:S04]  /*a1e0*/  @!P1 SHF.L.U32 R6, R6, 0x1, RZ ;  /* 0x0000000106069819 */ /* 0x000fc800000006ff */
[----:B------:R-:W-:Y:S01]  /*a1f0*/  LOP3.LUT R6, R6, 0x80000000, R3, 0xf8, !PT ;  /* 0x8000000006067812 */ /* 0x000fe200078ef803 */
[----:B------:R-:W-:Y:S06]  /*a200*/  BRA `(.L_x_140) ;  /* 0x0000000000047947 */ /* 0x000fec0003800000 */
.L_x_141:
[----:B------:R1:W2:Y:S02]  /*a210*/  MUFU.RCP R6, R3 ;  /* 0x0000000300067308 */ /* 0x0002a40000001000 */
.L_x_140:
[----:B------:R-:W-:Y:S05]  /*a220*/  BSYNC B2 ;  /* 0x0000000000027941 */ /* 0x000fea0003800000 */
.L_x_138:
[----:B--2---:R-:W-:Y:S01]  /*a230*/  IMAD.MOV.U32 R0, RZ, RZ, R6 ;  /* 0x000000ffff007224 */ /* 0x004fe200078e0006 */
[----:B------:R-:W-:Y:S02]  /*a240*/  MOV R6, R14 ;  /* 0x0000000e00067202 */ /* 0x000fe40000000f00 */
[----:B------:R-:W-:-:S04]  /*a250*/  MOV R7, 0x0 ;  /* 0x0000000000077802 */ /* 0x000fc80000000f00 */
[----:B-1----:R-:W-:Y:S05]  /*a260*/  RET.REL.NODEC R6 `(_ZN7cutlass13device_kernelINS_4fmha6kernel28FmhaKernelTmaWarpSpecializedINS1_10collective30FmhaMainloopTmaWarpSpecializedINS_6half_tEffN4cute5tupleIJNS7_1CILi128EEENS9_ILi64EEENS9_ILi112EEEEEENS8_IJiNS9_ILi1EEENS8_IJiiEEEEEESG_SG_NS4_13DefaultFusionEJNS2_6OptionILNS2_3TagE0ENS9_ILb1EEEEENSI_ILSJ_2ESK_EEEEENS4_15FmhaFwdEpilogueIS6_fNS8_IJSB_SC_SB_EEEEENS2_23PersistentTileSchedulerEJSL_SM_EEEEEvNT_6ParamsE) ;  /* 0xffffff5c06647950 */ /* 0x002fea0003c3ffff */
.L_x_142:
[----:B------:R-:W-:-:S00]  /*a270*/  BRA `(.L_x_142) ;  /* 0xfffffffc00fc7947 */ /* 0x000fc0000383ffff */
[----:B------:R-:W-:-:S00]  /*a280*/  NOP ;  /* 0x0000000000007918 */ /* 0x000fc00000000000 */
[----:B------:R-:W-:-:S00]  /*a290*/  NOP ;  /* 0x0000000000007918 */ /* 0x000fc00000000000 */
[----:B------:R-:W-:-:S00]  /*a2a0*/  NOP ;  /* 0x0000000000007918 */ /* 0x000fc00000000000 */
[----:B------:R-:W-:-:S00]  /*a2b0*/  NOP ;  /* 0x0000000000007918 */ /* 0x000fc00000000000 */
[----:B------:R-:W-:-:S00]  /*a2c0*/  NOP ;  /* 0x0000000000007918 */ /* 0x000fc00000000000 */
[----:B------:R-:W-:-:S00]  /*a2d0*/  NOP ;  /* 0x0000000000007918 */ /* 0x000fc00000000000 */
[----:B------:R-:W-:-:S00]  /*a2e0*/  NOP ;  /* 0x0000000000007918 */ /* 0x000fc00000000000 */
[----:B------:R-:W-:-:S00]  /*a2f0*/  NOP ;  /* 0x0000000000007918 */ /* 0x000fc00000000000 */
.L_x_143:


//--------------------- .nv.global.init           --------------------------
	.section	.nv.global.init,"aw",@progbits
.nv.global.init:
	.type		$str$24,@object
	.size		$str$24,($str$25 - $str$24)
$str$24:
        /*0000*/ 	.byte	0x28, 0x61, 0x64, 0x64, 0x72, 0x65, 0x73, 0x73, 0x20, 0x26, 0x20, 0x6d, 0x61, 0x73, 0x6b, 0x29
        /*0010*/ 	.byte	0x20, 0x3d, 0x3d, 0x20, 0x30, 0x00
	.type		$str$25,@object
	.size		$str$25,(__unnamed_1 - $str$25)
$str$25:
        /*0016*/ 	.byte	0x2f, 0x74, 0x6d, 0x70, 0x2f, 0x63, 0x75, 0x74, 0x6c, 0x61, 0x73, 0x73, 0x5f, 0x73, 0x77, 0x65
        /*0026*/ 	.byte	0x65, 0x70, 0x5f, 0x73, 0x72, 0x63, 0x2f, 0x69, 0x6e, 0x63, 0x6c, 0x75, 0x64, 0x65, 0x2f, 0x63
        /*0036*/ 	.byte	0x75, 0x74, 0x65, 0x2f, 0x70, 0x6f, 0x69, 0x6e, 0x74, 0x65, 0x72, 0x5f, 0x66, 0x6c, 0x61, 0x67
        /*0046*/ 	.byte	0x67, 0x65, 0x64, 0x2e, 0x68, 0x70, 0x70, 0x00
	.type		__unnamed_1,@object
	.size		__unnamed_1,(__unnamed_2 - __unnamed_1)
__unnamed_1:
        /*004e*/ 	.byte	0x61, 0x75, 0x74, 0x6f, 0x20, 0x63, 0x75, 0x74, 0x65, 0x3a, 0x3a, 0x61, 0x73, 0x5f, 0x70, 0x6f
        /* <DEDUP_REMOVED lines=27> */
        /*020e*/ 	.byte	0x3e, 0x3e, 0x3e, 0x3e, 0x3e, 0x5d, 0x00
	.type		__unnamed_2,@object
	.size		__unnamed_2,(.L_1 - __unnamed_2)
__unnamed_2:
        /* <DEDUP_REMOVED lines=29> */
.L_1:


//--------------------- .nv.shared._ZN7cutlass13device_kernelINS_4fmha6kernel28FmhaKernelTmaWarpSpecializedINS1_10collective30FmhaMainloopTmaWarpSpecializedINS_6half_tEffN4cute5tupleIJNS7_1CILi128EEENS9_ILi64EEENS9_ILi112EEEEEENS8_IJiNS9_ILi1EEENS8_IJiiEEEEEESG_SG_NS4_13DefaultFusionEJNS2_6OptionILNS2_3TagE0ENS9_ILb1EEEEENSI_ILSJ_2ESK_EEEEENS4_15FmhaFwdEpilogueIS6_fNS8_IJSB_SC_SB_EEEEENS2_23PersistentTileSchedulerEJSL_SM_EEEEEvNT_6ParamsE --------------------------
	.section	.nv.shared._ZN7cutlass13device_kernelINS_4fmha6kernel28FmhaKernelTmaWarpSpecializedINS1_10collective30FmhaMainloopTmaWarpSpecializedINS_6half_tEffN4cute5tupleIJNS7_1CILi128EEENS9_ILi64EEENS9_ILi112EEEEEENS8_IJiNS9_ILi1EEENS8_IJiiEEEEEESG_SG_NS4_13DefaultFusionEJNS2_6OptionILNS2_3TagE0ENS9_ILb1EEEEENSI_ILSJ_2ESK_EEEEENS4_15FmhaFwdEpilogueIS6_fNS8_IJSB_SC_SB_EEEEENS2_23PersistentTileSchedulerEJSL_SM_EEEEEvNT_6ParamsE,"aw",@nobits
	.sectionflags	@""
	.align	16
	.zero		1024


//--------------------- .nv.shared.reserved.0     --------------------------
	.section	.nv.shared.reserved.0,"aw",@nobits
	.weak		__nv_reservedSMEM_offset_0_alias
	.size		__nv_reservedSMEM_offset_0_alias, 0, 0
	.other		__nv_reservedSMEM_offset_0_alias,@"STO_CUDA_RESERVED_SHARED STV_DEFAULT"
__nv_reservedSMEM_offset_0_alias:
	.zero		0


//--------------------- .nv.global                --------------------------
	.section	.nv.global,"aw",@nobits
.nv.global:
	.type		_ZN39_INTERNAL_ff3a103a_4_k_cu_329816a2_32154cute1_E,@object
	.size		_ZN39_INTERNAL_ff3a103a_4_k_cu_329816a2_32154cute1_E,(_ZN39_INTERNAL_ff3a103a_4_k_cu_329816a2_32154cuda3std3__45__cpo6cbeginE - _ZN39_INTERNAL_ff3a103a_4_k_cu_329816a2_32154cute1_E)
_ZN39_INTERNAL_ff3a103a_4_k_cu_329816a2_32154cute1_E:
	.zero		1
	.type		_ZN39_INTERNAL_ff3a103a_4_k_cu_329816a2_32154cuda3std3__45__cpo6cbeginE,@object
	.size		_ZN39_INTERNAL_ff3a103a_4_k_cu_329816a2_32154cuda3std3__45__cpo6cbeginE,(_ZN39_INTERNAL_ff3a103a_4_k_cu_329816a2_32154cuda3std3__48in_placeE - _ZN39_INTERNAL_ff3a103a_4_k_cu_329816a2_32154cuda3std3__45__cpo6cbeginE)
_ZN39_INTERNAL_ff3a103a_4_k_cu_329816a2_32154cuda3std3__45__cpo6cbeginE:
	.zero		1
	.type		_ZN39_INTERNAL_ff3a103a_4_k_cu_329816a2_32154cuda3std3__48in_placeE,@object
	.size		_ZN39_INTERNAL_ff3a103a_4_k_cu_329816a2_32154cuda3std3__48in_placeE,(_ZN39_INTERNAL_ff3a103a_4_k_cu_329816a2_32154cuda3std6ranges3__45__cpo9iter_moveE - _ZN39_INTERNAL_ff3a103a_4_k_cu_329816a2_32154cuda3std3__48in_placeE)
_ZN39_INTERNAL_ff3a103a_4_k_cu_329816a2_32154cuda3std3__48in_placeE:
	.zero		1
	.type		_ZN39_INTERNAL_ff3a103a_4_k_cu_329816a2_32154cuda3std6ranges3__45__cpo9iter_moveE,@object
	.size		_ZN39_INTERNAL_ff3a103a_4_k_cu_329816a2_32154cuda3std6ranges3__45__cpo9iter_moveE,(_ZN39_INTERNAL_ff3a103a_4_k_cu_329816a2_32154cuda3std3__45__cpo5beginE - _ZN39_INTERNAL_ff3a103a_4_k_cu_329816a2_32154cuda3std6ranges3__45__cpo9iter_moveE)
_ZN39_INTERNAL_ff3a103a_4_k_cu_329816a2_32154cuda3std6ranges3__45__cpo9iter_moveE:
	.zero		1
	.type		_ZN39_INTERNAL_ff3a103a_4_k_cu_329816a2_32154cuda3std3__45__cpo5beginE,@object
	.size		_ZN39_INTERNAL_ff3a103a_4_k_cu_329816a2_32154cuda3std3__45__cpo5beginE,(_ZN39_INTERNAL_ff3a103a_4_k_cu_329816a2_32154cuda3std3__441_GLOBAL__N__ff3a103a_4_k_cu_329816a2_32156ignoreE - _ZN39_INTERNAL_ff3a103a_4_k_cu_329816a2_32154cuda3std3__45__cpo5beginE)
_ZN39_INTERNAL_ff3a103a_4_k_cu_329816a2_32154cuda3std3__45__cpo5beginE:
	.zero		1
	.type		_ZN39_INTERNAL_ff3a103a_4_k_cu_329816a2_32154cuda3std3__441_GLOBAL__N__ff3a103a_4_k_cu_329816a2_32156ignoreE,@object
	.size		_ZN39_INTERNAL_ff3a103a_4_k_cu_329816a2_32154cuda3std3__441_GLOBAL__N__ff3a103a_4_k_cu_329816a2_32156ignoreE,(_ZN39_INTERNAL_ff3a103a_4_k_cu_329816a2_32154cute7productE - _ZN39_INTERNAL_ff3a103a_4_k_cu_329816a2_32154cuda3std3__441_GLOBAL__N__ff3a103a_4_k_cu_329816a2_32156ignoreE)
_ZN39_INTERNAL_ff3a103a_4_k_cu_329816a2_32154cuda3std3__441_GLOBAL__N__ff3a103a_4_k_cu_329816a2_32156ignoreE:
	.zero		1
	.type		_ZN39_INTERNAL_ff3a103a_4_k_cu_329816a2_32154cute7productE,@object
	.size		_ZN39_INTERNAL_ff3a103a_4_k_cu_329816a2_32154cute7productE,(_ZN39_INTERNAL_ff3a103a_4_k_cu_329816a2_32154cuda3std3__45__cpo3endE - _ZN39_INTERNAL_ff3a103a_4_k_cu_329816a2_32154cute7productE)
_ZN39_INTERNAL_ff3a103a_4_k_cu_329816a2_32154cute7productE:
	.zero		1
	.type		_ZN39_INTERNAL_ff3a103a_4_k_cu_329816a2_32154cuda3std3__45__cpo3endE,@object
	.size		_ZN39_INTERNAL_ff3a103a_4_k_cu_329816a2_32154cuda3std3__45__cpo3endE,(_ZN39_INTERNAL_ff3a103a_4_k_cu_329816a2_32154cuda3std3__419piecewise_constructE - _ZN39_INTERNAL_ff3a103a_4_k_cu_329816a2_32154cuda3std3__45__cpo3endE)
_ZN39_INTERNAL_ff3a103a_4_k_cu_329816a2_32154cuda3std3__45__cpo3endE:
	.zero		1
	.type		_ZN39_INTERNAL_ff3a103a_4_k_cu_329816a2_32154cuda3std3__419piecewise_constructE,@object
	.size		_ZN39_INTERNAL_ff3a103a_4_k_cu_329816a2_32154cuda3std3__419piecewise_constructE,(_ZN39_INTERNAL_ff3a103a_4_k_cu_329816a2_32154cuda3std3__45__cpo4cendE - _ZN39_INTERNAL_ff3a103a_4_k_cu_329816a2_32154cuda3std3__419piecewise_constructE)
_ZN39_INTERNAL_ff3a103a_4_k_cu_329816a2_32154cuda3std3__419piecewise_constructE:
	.zero		1
	.type		_ZN39_INTERNAL_ff3a103a_4_k_cu_329816a2_32154cuda3std3__45__cpo4cendE,@object
	.size		_ZN39_INTERNAL_ff3a103a_4_k_cu_329816a2_32154cuda3std3__45__cpo4cendE,(_ZN39_INTERNAL_ff3a103a_4_k_cu_329816a2_32154cuda3std6ranges3__45__cpo4swapE - _ZN39_INTERNAL_ff3a103a_4_k_cu_329816a2_32154cuda3std3__45__cpo4cendE)
_ZN39_INTERNAL_ff3a103a_4_k_cu_329816a2_32154cuda3std3__45__cpo4cendE:
	.zero		1
	.type		_ZN39_INTERNAL_ff3a103a_4_k_cu_329816a2_32154cuda3std6ranges3__45__cpo4swapE,@object
	.size		_ZN39_INTERNAL_ff3a103a_4_k_cu_329816a2_32154cuda3std6ranges3__45__cpo4swapE,(.L_9 - _ZN39_INTERNAL_ff3a103a_4_k_cu_329816a2_32154cuda3std6ranges3__45__cpo4swapE)
_ZN39_INTERNAL_ff3a103a_4_k_cu_329816a2_32154cuda3std6ranges3__45__cpo4swapE:
	.zero		1
.L_9:


//--------------------- .nv.constant0._ZN7cutlass13device_kernelINS_4fmha6kernel28FmhaKernelTmaWarpSpecializedINS1_10collective30FmhaMainloopTmaWarpSpecializedINS_6half_tEffN4cute5tupleIJNS7_1CILi128EEENS9_ILi64EEENS9_ILi112EEEEEENS8_IJiNS9_ILi1EEENS8_IJiiEEEEEESG_SG_NS4_13DefaultFusionEJNS2_6OptionILNS2_3TagE0ENS9_ILb1EEEEENSI_ILSJ_2ESK_EEEEENS4_15FmhaFwdEpilogueIS6_fNS8_IJSB_SC_SB_EEEEENS2_23PersistentTileSchedulerEJSL_SM_EEEEEvNT_6ParamsE --------------------------
	.section	.nv.constant0._ZN7cutlass13device_kernelINS_4fmha6kernel28FmhaKernelTmaWarpSpecializedINS1_10collective30FmhaMainloopTmaWarpSpecializedINS_6half_tEffN4cute5tupleIJNS7_1CILi128EEENS9_ILi64EEENS9_ILi112EEEEEENS8_IJiNS9_ILi1EEENS8_IJiiEEEEEESG_SG_NS4_13DefaultFusionEJNS2_6OptionILNS2_3TagE0ENS9_ILb1EEEEENSI_ILSJ_2ESK_EEEEENS4_15FmhaFwdEpilogueIS6_fNS8_IJSB_SC_SB_EEEEENS2_23PersistentTileSchedulerEJSL_SM_EEEEEvNT_6ParamsE,"a",@progbits
	.sectionflags	@""
	.align	4
.nv.constant0._ZN7cutlass13device_kernelINS_4fmha6kernel28FmhaKernelTmaWarpSpecializedINS1_10collective30FmhaMainloopTmaWarpSpecializedINS_6half_tEffN4cute5tupleIJNS7_1CILi128EEENS9_ILi64EEENS9_ILi112EEEEEENS8_IJiNS9_ILi1EEENS8_IJiiEEEEEESG_SG_NS4_13DefaultFusionEJNS2_6OptionILNS2_3TagE0ENS9_ILb1EEEEENSI_ILSJ_2ESK_EEEEENS4_15FmhaFwdEpilogueIS6_fNS8_IJSB_SC_SB_EEEEENS2_23PersistentTileSchedulerEJSL_SM_EEEEEvNT_6ParamsE:
	.zero		2688


//--------------------- SYMBOLS --------------------------

	.type		.nv.reservedSmem.offset0,@object
	.size		.nv.reservedSmem.offset0,0x4
	.type		__assertfail,@function
